	.target	sm_90a

	.elftype	@"ET_EXEC"


//--------------------- .note.nv.tkinfo           --------------------------
	.section	.note.nv.tkinfo,"",@"SHT_NOTE"
	.sectionflags	@"SHF_NOTE_NV_TKINFO"
	.tkinfo
        /*0018*/ 	.word	0x00000002
        /*0030*/ 	.string	""
        /*0030*/ 	.string	"ptxas"
        /*0030*/ 	.string	"Cuda compilation tools, release 13.0, V13.0.88"
        /*0030*/ 	.string	"Build cuda_13.0.r13.0/compiler.36424714_0"
        /*0030*/ 	.string	"-arch sm_90a -m 64 "



//--------------------- .note.nv.cuinfo           --------------------------
	.section	.note.nv.cuinfo,"",@"SHT_NOTE"
	.sectionflags	@"SHF_NOTE_NV_CUINFO"
        /*0018*/ 	.short	0x0002
        /*001a*/ 	.short	0x005a
        /*001c*/ 	.short	0x0082
	.zero		2


//--------------------- .nv.info                  --------------------------
	.section	.nv.info,"",@"SHT_CUDA_INFO"
	.align	4


	//----- nvinfo : EIATTR_REGCOUNT
	.align		4
        /*0000*/ 	.byte	0x04, 0x2f
        /*0002*/ 	.short	(.L_15 - .L_14)
	.align		4
.L_14:
        /*0004*/ 	.word	index@(_ZN7cutlass13device_kernelINS_4gemm6kernel13GemmUniversalIN4cute5tupleIJiiiiEEENS1_10collective13CollectiveMmaINS1_34MainloopSm90TmaGmmaWarpSpecializedILi3ENS5_IJNS4_1CILi2EEESB_NSA_ILi1EEEEEENS1_35KernelTmaWarpSpecializedCooperativeEEENS5_IJNSA_ILi128EEENSA_ILi64EEESG_EEEaNS5_IJlSC_lEEEaSJ_NS4_8TiledMMAINS4_8MMA_AtomIJNS4_4SM904GMMA26MMA_64x64x32_S32S8S8_SS_TNEEEENS4_6LayoutINS5_IJSB_SC_SC_EEENS5_IJSC_NSA_ILi0EEESS_EEEEENS5_IJNS4_10UnderscoreESV_SV_EEEEENS4_23SM90_TMA_LOAD_MULTICASTENS4_14ComposedLayoutINS4_7SwizzleILi3ELi4ELi3EEENS4_18smem_ptr_flag_bitsILi8EEENSQ_INS5_IJNSA_ILi8EEESG_EEENS5_IJSG_SC_EEEEEEEvNS4_8identityESY_S18_vS19_EENS_8epilogue10collective6detail29Sm90TmaWarpSpecializedAdapterINS1C_15DefaultEpilogueIaSJ_SJ_NS1B_6thread17LinearCombinationIaLi1EiiLNS1G_9ScaleType4KindE0ELNS_15FloatRoundStyleE2EaEENS1_15EpilogueDefaultEEEEEvvEEEEvNT_6ParamsE)
        /*0008*/ 	.word	0x000000a8


	//----- nvinfo : EIATTR_FRAME_SIZE
	.align		4
.L_15:
        /*000c*/ 	.byte	0x04, 0x11
        /*000e*/ 	.short	(.L_17 - .L_16)
	.align		4
.L_16:
        /*0010*/ 	.word	index@(_ZN7cutlass13device_kernelINS_4gemm6kernel13GemmUniversalIN4cute5tupleIJiiiiEEENS1_10collective13CollectiveMmaINS1_34MainloopSm90TmaGmmaWarpSpecializedILi3ENS5_IJNS4_1CILi2EEESB_NSA_ILi1EEEEEENS1_35KernelTmaWarpSpecializedCooperativeEEENS5_IJNSA_ILi128EEENSA_ILi64EEESG_EEEaNS5_IJlSC_lEEEaSJ_NS4_8TiledMMAINS4_8MMA_AtomIJNS4_4SM904GMMA26MMA_64x64x32_S32S8S8_SS_TNEEEENS4_6LayoutINS5_IJSB_SC_SC_EEENS5_IJSC_NSA_ILi0EEESS_EEEEENS5_IJNS4_10UnderscoreESV_SV_EEEEENS4_23SM90_TMA_LOAD_MULTICASTENS4_14ComposedLayoutINS4_7SwizzleILi3ELi4ELi3EEENS4_18smem_ptr_flag_bitsILi8EEENSQ_INS5_IJNSA_ILi8EEESG_EEENS5_IJSG_SC_EEEEEEEvNS4_8identityESY_S18_vS19_EENS_8epilogue10collective6detail29Sm90TmaWarpSpecializedAdapterINS1C_15DefaultEpilogueIaSJ_SJ_NS1B_6thread17LinearCombinationIaLi1EiiLNS1G_9ScaleType4KindE0ELNS_15FloatRoundStyleE2EaEENS1_15EpilogueDefaultEEEEEvvEEEEvNT_6ParamsE)
        /*0014*/ 	.word	0x00000000


	//----- nvinfo : EIATTR_MIN_STACK_SIZE
	.align		4
.L_17:
        /*0018*/ 	.byte	0x04, 0x12
        /*001a*/ 	.short	(.L_19 - .L_18)
	.align		4
.L_18:
        /*001c*/ 	.word	index@(_ZN7cutlass13device_kernelINS_4gemm6kernel13GemmUniversalIN4cute5tupleIJiiiiEEENS1_10collective13CollectiveMmaINS1_34MainloopSm90TmaGmmaWarpSpecializedILi3ENS5_IJNS4_1CILi2EEESB_NSA_ILi1EEEEEENS1_35KernelTmaWarpSpecializedCooperativeEEENS5_IJNSA_ILi128EEENSA_ILi64EEESG_EEEaNS5_IJlSC_lEEEaSJ_NS4_8TiledMMAINS4_8MMA_AtomIJNS4_4SM904GMMA26MMA_64x64x32_S32S8S8_SS_TNEEEENS4_6LayoutINS5_IJSB_SC_SC_EEENS5_IJSC_NSA_ILi0EEESS_EEEEENS5_IJNS4_10UnderscoreESV_SV_EEEEENS4_23SM90_TMA_LOAD_MULTICASTENS4_14ComposedLayoutINS4_7SwizzleILi3ELi4ELi3EEENS4_18smem_ptr_flag_bitsILi8EEENSQ_INS5_IJNSA_ILi8EEESG_EEENS5_IJSG_SC_EEEEEEEvNS4_8identityESY_S18_vS19_EENS_8epilogue10collective6detail29Sm90TmaWarpSpecializedAdapterINS1C_15DefaultEpilogueIaSJ_SJ_NS1B_6thread17LinearCombinationIaLi1EiiLNS1G_9ScaleType4KindE0ELNS_15FloatRoundStyleE2EaEENS1_15EpilogueDefaultEEEEEvvEEEEvNT_6ParamsE)
        /*0020*/ 	.word	0x00000000
.L_19:


//--------------------- .nv.compat                --------------------------
	.section	.nv.compat,"",@"SHT_CUDA_COMPAT_INFO"
	.align	4
        /*0000*/ 	.byte	0x02, 0x09, 0x01, 0x00, 0x02, 0x02, 0x04, 0x00, 0x02, 0x05, 0x05, 0x00, 0x03, 0x07, 0x01, 0x01
        /*0010*/ 	.byte	0x02, 0x03, 0x01, 0x00, 0x02, 0x06, 0x01, 0x00, 0x04, 0x0b, 0x08, 0x00, 0x00, 0x00, 0x00, 0x00
        /*0020*/ 	.byte	0x00, 0x00, 0x00, 0x00


//--------------------- .nv.info._ZN7cutlass13device_kernelINS_4gemm6kernel13GemmUniversalIN4cute5tupleIJiiiiEEENS1_10collective13CollectiveMmaINS1_34MainloopSm90TmaGmmaWarpSpecializedILi3ENS5_IJNS4_1CILi2EEESB_NSA_ILi1EEEEEENS1_35KernelTmaWarpSpecializedCooperativeEEENS5_IJNSA_ILi128EEENSA_ILi64EEESG_EEEaNS5_IJlSC_lEEEaSJ_NS4_8TiledMMAINS4_8MMA_AtomIJNS4_4SM904GMMA26MMA_64x64x32_S32S8S8_SS_TNEEEENS4_6LayoutINS5_IJSB_SC_SC_EEENS5_IJSC_NSA_ILi0EEESS_EEEEENS5_IJNS4_10UnderscoreESV_SV_EEEEENS4_23SM90_TMA_LOAD_MULTICASTENS4_14ComposedLayoutINS4_7SwizzleILi3ELi4ELi3EEENS4_18smem_ptr_flag_bitsILi8EEENSQ_INS5_IJNSA_ILi8EEESG_EEENS5_IJSG_SC_EEEEEEEvNS4_8identityESY_S18_vS19_EENS_8epilogue10collective6detail29Sm90TmaWarpSpecializedAdapterINS1C_15DefaultEpilogueIaSJ_SJ_NS1B_6thread17LinearCombinationIaLi1EiiLNS1G_9ScaleType4KindE0ELNS_15FloatRoundStyleE2EaEENS1_15EpilogueDefaultEEEEEvvEEEEvNT_6ParamsE --------------------------
	.section	.nv.info._ZN7cutlass13device_kernelINS_4gemm6kernel13GemmUniversalIN4cute5tupleIJiiiiEEENS1_10collective13CollectiveMmaINS1_34MainloopSm90TmaGmmaWarpSpecializedILi3ENS5_IJNS4_1CILi2EEESB_NSA_ILi1EEEEEENS1_35KernelTmaWarpSpecializedCooperativeEEENS5_IJNSA_ILi128EEENSA_ILi64EEESG_EEEaNS5_IJlSC_lEEEaSJ_NS4_8TiledMMAINS4_8MMA_AtomIJNS4_4SM904GMMA26MMA_64x64x32_S32S8S8_SS_TNEEEENS4_6LayoutINS5_IJSB_SC_SC_EEENS5_IJSC_NSA_ILi0EEESS_EEEEENS5_IJNS4_10UnderscoreESV_SV_EEEEENS4_23SM90_TMA_LOAD_MULTICASTENS4_14ComposedLayoutINS4_7SwizzleILi3ELi4ELi3EEENS4_18smem_ptr_flag_bitsILi8EEENSQ_INS5_IJNSA_ILi8EEESG_EEENS5_IJSG_SC_EEEEEEEvNS4_8identityESY_S18_vS19_EENS_8epilogue10collective6detail29Sm90TmaWarpSpecializedAdapterINS1C_15DefaultEpilogueIaSJ_SJ_NS1B_6thread17LinearCombinationIaLi1EiiLNS1G_9ScaleType4KindE0ELNS_15FloatRoundStyleE2EaEENS1_15EpilogueDefaultEEEEEvvEEEEvNT_6ParamsE,"",@"SHT_CUDA_INFO"
	.sectionflags	@""
	.align	4


	//----- nvinfo : EIATTR_CUDA_API_VERSION
	.align		4
        /*0000*/ 	.byte	0x04, 0x37
        /*0002*/ 	.short	(.L_21 - .L_20)
.L_20:
        /*0004*/ 	.word	0x00000082


	//----- nvinfo : EIATTR_KPARAM_INFO
	.align		4
.L_21:
        /*0008*/ 	.byte	0x04, 0x17
        /*000a*/ 	.short	(.L_23 - .L_22)
.L_22:
        /*000c*/ 	.word	0x00000000
        /*0010*/ 	.short	0x0000
        /*0012*/ 	.short	0x0070
        /*0014*/ 	.byte	0x00, 0xf0, 0x01, 0x10


	//----- nvinfo : EIATTR_SPARSE_MMA_MASK
	.align		4
.L_23:
        /*0018*/ 	.byte	0x03, 0x50
        /*001a*/ 	.short	0x0000


	//----- nvinfo : EIATTR_MAXREG_COUNT
	.align		4
        /*001c*/ 	.byte	0x03, 0x1b
        /*001e*/ 	.short	0x00a8


	//----- nvinfo : EIATTR_NUM_BARRIERS
	.align		4
        /*0020*/ 	.byte	0x02, 0x4c
        /*0022*/ 	.byte	0x01
	.zero		1


	//----- nvinfo : EIATTR_EXTERNS
	.align		4
        /*0024*/ 	.byte	0x04, 0x0f
        /*0026*/ 	.short	(.L_25 - .L_24)


	//   ....[0]....
	.align		4
.L_24:
        /*0028*/ 	.word	index@(__assertfail)


	//----- nvinfo : EIATTR_MERCURY_ISA_VERSION
	.align		4
.L_25:
        /*002c*/ 	.byte	0x03, 0x5f
        /*002e*/ 	.short	0x0101


	//----- nvinfo : EIATTR_INT_WARP_WIDE_INSTR_OFFSETS
	.align		4
        /*0030*/ 	.byte	0x04, 0x31
        /*0032*/ 	.short	(.L_27 - .L_26)


	//   ....[0]....
.L_26:
        /*0034*/ 	.word	0x00000460


	//   ....[1]....
        /*0038*/ 	.word	0x00000490


	//   ....[2]....
        /*003c*/ 	.word	0x00000650


	//----- nvinfo : EIATTR_COOP_GROUP_MASK_REGIDS
	.align		4
.L_27:
        /*0040*/ 	.byte	0x04, 0x29
        /*0042*/ 	.short	(.L_29 - .L_28)


	//   ....[0]....
.L_28:
        /*0044*/ 	.word	0xffffffff


	//   ....[1]....
        /*0048*/ 	.word	0xffffffff


	//   ....[2]....
        /*004c*/ 	.word	0xffffffff


	//   ....[3]....
        /*0050*/ 	.word	0xffffffff


	//   ....[4]....
        /*0054*/ 	.word	0xffffffff


	//   ....[5]....
        /*0058*/ 	.word	0xffffffff


	//----- nvinfo : EIATTR_COOP_GROUP_INSTR_OFFSETS
	.align		4
.L_29:
        /*005c*/ 	.byte	0x04, 0x28
        /*005e*/ 	.short	(.L_31 - .L_30)


	//   ....[0]....
.L_30:
        /*0060*/ 	.word	0x00000060


	//   ....[1]....
        /*0064*/ 	.word	0x00000070


	//   ....[2]....
        /*0068*/ 	.word	0x00000130


	//   ....[3]....
        /*006c*/ 	.word	0x000002b0


	//   ....[4]....
        /*0070*/ 	.word	0x000007d0


	//   ....[5]....
        /*0074*/ 	.word	0x00001200


	//----- nvinfo : EIATTR_REG_RECONFIG
	.align		4
.L_31:
        /*0078*/ 	.byte	0x01, 0x54
	.zero		2


	//----- nvinfo : EIATTR_SYSCALL_OFFSETS
	.align		4
        /*007c*/ 	.byte	0x04, 0x46
        /*007e*/ 	.short	(.L_33 - .L_32)


	//   ....[0]....
.L_32:
        /*0080*/ 	.word	0x000013c0


	//----- nvinfo : EIATTR_MBARRIER_INSTR_OFFSETS
	.align		4
.L_33:
        /*0084*/ 	.byte	0x04, 0x39
        /*0086*/ 	.short	(.L_35 - .L_34)


	//   ....[0]....
.L_34:
        /*0088*/ 	.word	0x00000230
        /*008c*/ 	.word	0x000000ff
        /*0090*/ 	.word	0x00000000
        /*0094*/ 	.short	0x0100
        /*0096*/ 	.byte	0x08
	.zero		1


	//   ....[1]....
        /*0098*/ 	.word	0x00000240
        /*009c*/ 	.word	0x000000ff
        /*00a0*/ 	.word	0x00000018
        /*00a4*/ 	.short	0x0100
        /*00a6*/ 	.byte	0x08
	.zero		1


	//   ....[2]....
        /*00a8*/ 	.word	0x00000250
        /*00ac*/ 	.word	0x000000ff
        /*00b0*/ 	.word	0x00000008
        /*00b4*/ 	.short	0x0100
        /*00b6*/ 	.byte	0x08
	.zero		1


	//   ....[3]....
        /*00b8*/ 	.word	0x00000260
        /*00bc*/ 	.word	0x000000ff
        /*00c0*/ 	.word	0x00000020
        /*00c4*/ 	.short	0x0100
        /*00c6*/ 	.byte	0x08
	.zero		1


	//   ....[4]....
        /*00c8*/ 	.word	0x00000270
        /*00cc*/ 	.word	0x000000ff
        /*00d0*/ 	.word	0x00000010
        /*00d4*/ 	.short	0x0100
        /*00d6*/ 	.byte	0x08
	.zero		1


	//   ....[5]....
        /*00d8*/ 	.word	0x00000280
        /*00dc*/ 	.word	0x000000ff
        /*00e0*/ 	.word	0x00000028
        /*00e4*/ 	.short	0x0100
        /*00e6*/ 	.byte	0x08
	.zero		1


	//   ....[6]....
        /*00e8*/ 	.word	0x000006d0
        /*00ec*/ 	.word	0x000000ff
        /*00f0*/ 	.word	0x00000040
        /*00f4*/ 	.short	0x0100
        /*00f6*/ 	.byte	0x06
	.zero		1


	//   ....[7]....
        /*00f8*/ 	.word	0x00000760
        /*00fc*/ 	.word	0x000000ff
        /*0100*/ 	.word	0x00000048
        /*0104*/ 	.short	0x0100
        /*0106*/ 	.byte	0x06
	.zero		1


	//   ....[8]....
        /*0108*/ 	.word	0x00001490
        /*010c*/ 	.word	0x00000003
        /*0110*/ 	.word	0x00000000
        /*0114*/ 	.short	0x010a
        /*0116*/ 	.byte	0x3f
	.zero		1


	//   ....[9]....
        /*0118*/ 	.word	0x000014d0
        /*011c*/ 	.word	0x00000003
        /*0120*/ 	.word	0x00000000
        /*0124*/ 	.short	0x010a
        /*0126*/ 	.byte	0x3f
	.zero		1


	//   ....[10]....
        /*0128*/ 	.word	0x000018a0
        /*012c*/ 	.word	0x00000005
        /*0130*/ 	.word	0x00000000
        /*0134*/ 	.short	0x010a
        /*0136*/ 	.byte	0x3f
	.zero		1


	//   ....[11]....
        /*0138*/ 	.word	0x000018e0
        /*013c*/ 	.word	0x00000005
        /*0140*/ 	.word	0x00000000
        /*0144*/ 	.short	0x010a
        /*0146*/ 	.byte	0x3f
	.zero		1


	//   ....[12]....
        /*0148*/ 	.word	0x00001b40
        /*014c*/ 	.word	0x00000005
        /*0150*/ 	.word	0x00000000
        /*0154*/ 	.short	0x0101
        /*0156*/ 	.byte	0x3f
	.zero		1


	//   ....[13]....
        /*0158*/ 	.word	0x00001d60
        /*015c*/ 	.word	0x00000003
        /*0160*/ 	.word	0x00000000
        /*0164*/ 	.short	0x0101
        /*0166*/ 	.byte	0x3f
	.zero		1


	//   ....[14]....
        /*0168*/ 	.word	0x00004d00
        /*016c*/ 	.word	0x0000000e
        /*0170*/ 	.word	0x00000018
        /*0174*/ 	.short	0x010a
        /*0176*/ 	.byte	0x3f
	.zero		1


	//   ....[15]....
        /*0178*/ 	.word	0x00005080
        /*017c*/ 	.word	0x00000006
        /*0180*/ 	.word	0x00000048
        /*0184*/ 	.short	0x0101
        /*0186*/ 	.byte	0x3f
	.zero		1


	//   ....[16]....
        /*0188*/ 	.word	0x000057b0
        /*018c*/ 	.word	0x00000007
        /*0190*/ 	.word	0x00000000
        /*0194*/ 	.short	0x010a
        /*0196*/ 	.byte	0x3f
	.zero		1


	//   ....[17]....
        /*0198*/ 	.word	0x00005830
        /*019c*/ 	.word	0x00000009
        /*01a0*/ 	.word	0x00000000
        /*01a4*/ 	.short	0x010a
        /*01a6*/ 	.byte	0x3f
	.zero		1


	//   ....[18]....
        /*01a8*/ 	.word	0x000058c0
        /*01ac*/ 	.word	0x00000003
        /*01b0*/ 	.word	0x00000000
        /*01b4*/ 	.short	0x010a
        /*01b6*/ 	.byte	0x3f
	.zero		1


	//   ....[19]....
        /*01b8*/ 	.word	0x00005920
        /*01bc*/ 	.word	0x00000003
        /*01c0*/ 	.word	0x00000000
        /*01c4*/ 	.short	0x010a
        /*01c6*/ 	.byte	0x3f
	.zero		1


	//   ....[20]....
        /*01c8*/ 	.word	0x00005970
        /*01cc*/ 	.word	0x00000005
        /*01d0*/ 	.word	0x00000000
        /*01d4*/ 	.short	0x010a
        /*01d6*/ 	.byte	0x3f
	.zero		1


	//   ....[21]....
        /*01d8*/ 	.word	0x00005a40
        /*01dc*/ 	.word	0x0000000e
        /*01e0*/ 	.word	0x00000018
        /*01e4*/ 	.short	0x010a
        /*01e6*/ 	.byte	0x3f
	.zero		1


	//   ....[22]....
        /*01e8*/ 	.word	0x00005b10
        /*01ec*/ 	.word	0x00000007
        /*01f0*/ 	.word	0x00000000
        /*01f4*/ 	.short	0x010a
        /*01f6*/ 	.byte	0x3f
	.zero		1


	//   ....[23]....
        /*01f8*/ 	.word	0x00005b60
        /*01fc*/ 	.word	0x00000009
        /*0200*/ 	.word	0x00000000
        /*0204*/ 	.short	0x010a
        /*0206*/ 	.byte	0x3f
	.zero		1


	//----- nvinfo : EIATTR_NUM_MBARRIERS
	.align		4
.L_35:
        /*0208*/ 	.byte	0x03, 0x38
        /*020a*/ 	.short	0x0008


	//----- nvinfo : EIATTR_EXIT_INSTR_OFFSETS
	.align		4
        /*020c*/ 	.byte	0x04, 0x1c
        /*020e*/ 	.short	(.L_37 - .L_36)


	//   ....[0]....
.L_36:
        /*0210*/ 	.word	0x00000930


	//   ....[1]....
        /*0214*/ 	.word	0x00001140


	//   ....[2]....
        /*0218*/ 	.word	0x00004320


	//   ....[3]....
        /*021c*/ 	.word	0x00004880


	//   ....[4]....
        /*0220*/ 	.word	0x00005910


	//----- nvinfo : EIATTR_MAX_THREADS
	.align		4
.L_37:
        /*0224*/ 	.byte	0x04, 0x05
        /*0226*/ 	.short	(.L_39 - .L_38)
.L_38:
        /*0228*/ 	.word	0x00000180
        /*022c*/ 	.word	0x00000001
        /*0230*/ 	.word	0x00000001


	//----- nvinfo : EIATTR_CRS_STACK_SIZE
	.align		4
.L_39:
        /*0234*/ 	.byte	0x04, 0x1e
        /*0236*/ 	.short	(.L_41 - .L_40)
.L_40:
        /*0238*/ 	.word	0x00000000


	//----- nvinfo : EIATTR_CBANK_PARAM_SIZE
	.align		4
.L_41:
        /*023c*/ 	.byte	0x03, 0x19
        /*023e*/ 	.short	0x0470


	//----- nvinfo : EIATTR_PARAM_CBANK
	.align		4
        /*0240*/ 	.byte	0x04, 0x0a
        /*0242*/ 	.short	(.L_43 - .L_42)
	.align		4
.L_42:
        /*0244*/ 	.word	index@(.nv.constant0._ZN7cutlass13device_kernelINS_4gemm6kernel13GemmUniversalIN4cute5tupleIJiiiiEEENS1_10collective13CollectiveMmaINS1_34MainloopSm90TmaGmmaWarpSpecializedILi3ENS5_IJNS4_1CILi2EEESB_NSA_ILi1EEEEEENS1_35KernelTmaWarpSpecializedCooperativeEEENS5_IJNSA_ILi128EEENSA_ILi64EEESG_EEEaNS5_IJlSC_lEEEaSJ_NS4_8TiledMMAINS4_8MMA_AtomIJNS4_4SM904GMMA26MMA_64x64x32_S32S8S8_SS_TNEEEENS4_6LayoutINS5_IJSB_SC_SC_EEENS5_IJSC_NSA_ILi0EEESS_EEEEENS5_IJNS4_10UnderscoreESV_SV_EEEEENS4_23SM90_TMA_LOAD_MULTICASTENS4_14ComposedLayoutINS4_7SwizzleILi3ELi4ELi3EEENS4_18smem_ptr_flag_bitsILi8EEENSQ_INS5_IJNSA_ILi8EEESG_EEENS5_IJSG_SC_EEEEEEEvNS4_8identityESY_S18_vS19_EENS_8epilogue10collective6detail29Sm90TmaWarpSpecializedAdapterINS1C_15DefaultEpilogueIaSJ_SJ_NS1B_6thread17LinearCombinationIaLi1EiiLNS1G_9ScaleType4KindE0ELNS_15FloatRoundStyleE2EaEENS1_15EpilogueDefaultEEEEEvvEEEEvNT_6ParamsE)
        /*0248*/ 	.short	0x0210
        /*024a*/ 	.short	0x0470


	//----- nvinfo : EIATTR_SW_WAR
	.align		4
.L_43:
        /*024c*/ 	.byte	0x04, 0x36
        /*024e*/ 	.short	(.L_45 - .L_44)
.L_44:
        /*0250*/ 	.word	0x00000008
.L_45:


//--------------------- .nv.callgraph             --------------------------
	.section	.nv.callgraph,"",@"SHT_CUDA_CALLGRAPH"
	.align	4
	.sectionentsize	8
	.align		4
        /*0000*/ 	.word	0x00000000
	.align		4
        /*0004*/ 	.word	0xffffffff
	.align		4
        /*0008*/ 	.word	index@(_ZN7cutlass13device_kernelINS_4gemm6kernel13GemmUniversalIN4cute5tupleIJiiiiEEENS1_10collective13CollectiveMmaINS1_34MainloopSm90TmaGmmaWarpSpecializedILi3ENS5_IJNS4_1CILi2EEESB_NSA_ILi1EEEEEENS1_35KernelTmaWarpSpecializedCooperativeEEENS5_IJNSA_ILi128EEENSA_ILi64EEESG_EEEaNS5_IJlSC_lEEEaSJ_NS4_8TiledMMAINS4_8MMA_AtomIJNS4_4SM904GMMA26MMA_64x64x32_S32S8S8_SS_TNEEEENS4_6LayoutINS5_IJSB_SC_SC_EEENS5_IJSC_NSA_ILi0EEESS_EEEEENS5_IJNS4_10UnderscoreESV_SV_EEEEENS4_23SM90_TMA_LOAD_MULTICASTENS4_14ComposedLayoutINS4_7SwizzleILi3ELi4ELi3EEENS4_18smem_ptr_flag_bitsILi8EEENSQ_INS5_IJNSA_ILi8EEESG_EEENS5_IJSG_SC_EEEEEEEvNS4_8identityESY_S18_vS19_EENS_8epilogue10collective6detail29Sm90TmaWarpSpecializedAdapterINS1C_15DefaultEpilogueIaSJ_SJ_NS1B_6thread17LinearCombinationIaLi1EiiLNS1G_9ScaleType4KindE0ELNS_15FloatRoundStyleE2EaEENS1_15EpilogueDefaultEEEEEvvEEEEvNT_6ParamsE)
	.align		4
        /*000c*/ 	.word	index@(__assertfail)
	.align		4
        /*0010*/ 	.word	0x00000000
	.align		4
        /*0014*/ 	.word	0xfffffffe
	.align		4
        /*0018*/ 	.word	0x00000000
	.align		4
        /*001c*/ 	.word	0xfffffffd
	.align		4
        /*0020*/ 	.word	0x00000000
	.align		4
        /*0024*/ 	.word	0xfffffffc


//--------------------- .nv.constant4             --------------------------
	.section	.nv.constant4,"a",@progbits
	.align	8
	.align		8
.nv.constant4:
        /*0000*/ 	.dword	__assertfail
	.align		8
        /*0008*/ 	.dword	__unnamed_1
	.align		8
        /*0010*/ 	.dword	_ZN39_INTERNAL_6dfc6c0e_4_k_cu_4352407f_51194cuda3std3__45__cpo5beginE
	.align		8
        /*0018*/ 	.dword	_ZN39_INTERNAL_6dfc6c0e_4_k_cu_4352407f_51194cuda3std3__45__cpo3endE
	.align		8
        /*0020*/ 	.dword	_ZN39_INTERNAL_6dfc6c0e_4_k_cu_4352407f_51194cuda3std3__45__cpo6cbeginE
	.align		8
        /*0028*/ 	.dword	_ZN39_INTERNAL_6dfc6c0e_4_k_cu_4352407f_51194cuda3std3__45__cpo4cendE
	.align		8
        /*0030*/ 	.dword	_ZN39_INTERNAL_6dfc6c0e_4_k_cu_4352407f_51194cuda3std3__441_GLOBAL__N__6dfc6c0e_4_k_cu_4352407f_51196ignoreE
	.align		8
        /*0038*/ 	.dword	_ZN39_INTERNAL_6dfc6c0e_4_k_cu_4352407f_51194cuda3std3__419piecewise_constructE
	.align		8
        /*0040*/ 	.dword	_ZN39_INTERNAL_6dfc6c0e_4_k_cu_4352407f_51194cuda3std3__48in_placeE
	.align		8
        /*0048*/ 	.dword	_ZN39_INTERNAL_6dfc6c0e_4_k_cu_4352407f_51194cuda3std6ranges3__45__cpo4swapE
	.align		8
        /*0050*/ 	.dword	_ZN39_INTERNAL_6dfc6c0e_4_k_cu_4352407f_51194cuda3std6ranges3__45__cpo9iter_moveE
	.align		8
        /*0058*/ 	.dword	_ZN39_INTERNAL_6dfc6c0e_4_k_cu_4352407f_51194cute7productE
	.align		8
        /*0060*/ 	.dword	_ZN39_INTERNAL_6dfc6c0e_4_k_cu_4352407f_51194cute1_E
	.align		8
        /*0068*/ 	.dword	$str$22
	.align		8
        /*0070*/ 	.dword	$str$23


//--------------------- .text._ZN7cutlass13device_kernelINS_4gemm6kernel13GemmUniversalIN4cute5tupleIJiiiiEEENS1_10collective13CollectiveMmaINS1_34MainloopSm90TmaGmmaWarpSpecializedILi3ENS5_IJNS4_1CILi2EEESB_NSA_ILi1EEEEEENS1_35KernelTmaWarpSpecializedCooperativeEEENS5_IJNSA_ILi128EEENSA_ILi64EEESG_EEEaNS5_IJlSC_lEEEaSJ_NS4_8TiledMMAINS4_8MMA_AtomIJNS4_4SM904GMMA26MMA_64x64x32_S32S8S8_SS_TNEEEENS4_6LayoutINS5_IJSB_SC_SC_EEENS5_IJSC_NSA_ILi0EEESS_EEEEENS5_IJNS4_10UnderscoreESV_SV_EEEEENS4_23SM90_TMA_LOAD_MULTICASTENS4_14ComposedLayoutINS4_7SwizzleILi3ELi4ELi3EEENS4_18smem_ptr_flag_bitsILi8EEENSQ_INS5_IJNSA_ILi8EEESG_EEENS5_IJSG_SC_EEEEEEEvNS4_8identityESY_S18_vS19_EENS_8epilogue10collective6detail29Sm90TmaWarpSpecializedAdapterINS1C_15DefaultEpilogueIaSJ_SJ_NS1B_6thread17LinearCombinationIaLi1EiiLNS1G_9ScaleType4KindE0ELNS_15FloatRoundStyleE2EaEENS1_15EpilogueDefaultEEEEEvvEEEEvNT_6ParamsE --------------------------
	.section	.text._ZN7cutlass13device_kernelINS_4gemm6kernel13GemmUniversalIN4cute5tupleIJiiiiEEENS1_10collective13CollectiveMmaINS1_34MainloopSm90TmaGmmaWarpSpecializedILi3ENS5_IJNS4_1CILi2EEESB_NSA_ILi1EEEEEENS1_35KernelTmaWarpSpecializedCooperativeEEENS5_IJNSA_ILi128EEENSA_ILi64EEESG_EEEaNS5_IJlSC_lEEEaSJ_NS4_8TiledMMAINS4_8MMA_AtomIJNS4_4SM904GMMA26MMA_64x64x32_S32S8S8_SS_TNEEEENS4_6LayoutINS5_IJSB_SC_SC_EEENS5_IJSC_NSA_ILi0EEESS_EEEEENS5_IJNS4_10UnderscoreESV_SV_EEEEENS4_23SM90_TMA_LOAD_MULTICASTENS4_14ComposedLayoutINS4_7SwizzleILi3ELi4ELi3EEENS4_18smem_ptr_flag_bitsILi8EEENSQ_INS5_IJNSA_ILi8EEESG_EEENS5_IJSG_SC_EEEEEEEvNS4_8identityESY_S18_vS19_EENS_8epilogue10collective6detail29Sm90TmaWarpSpecializedAdapterINS1C_15DefaultEpilogueIaSJ_SJ_NS1B_6thread17LinearCombinationIaLi1EiiLNS1G_9ScaleType4KindE0ELNS_15FloatRoundStyleE2EaEENS1_15EpilogueDefaultEEEEEvvEEEEvNT_6ParamsE,"ax",@progbits
	.align	128
.text._ZN7cutlass13device_kernelINS_4gemm6kernel13GemmUniversalIN4cute5tupleIJiiiiEEENS1_10collective13CollectiveMmaINS1_34MainloopSm90TmaGmmaWarpSpecializedILi3ENS5_IJNS4_1CILi2EEESB_NSA_ILi1EEEEEENS1_35KernelTmaWarpSpecializedCooperativeEEENS5_IJNSA_ILi128EEENSA_ILi64EEESG_EEEaNS5_IJlSC_lEEEaSJ_NS4_8TiledMMAINS4_8MMA_AtomIJNS4_4SM904GMMA26MMA_64x64x32_S32S8S8_SS_TNEEEENS4_6LayoutINS5_IJSB_SC_SC_EEENS5_IJSC_NSA_ILi0EEESS_EEEEENS5_IJNS4_10UnderscoreESV_SV_EEEEENS4_23SM90_TMA_LOAD_MULTICASTENS4_14ComposedLayoutINS4_7SwizzleILi3ELi4ELi3EEENS4_18smem_ptr_flag_bitsILi8EEENSQ_INS5_IJNSA_ILi8EEESG_EEENS5_IJSG_SC_EEEEEEEvNS4_8identityESY_S18_vS19_EENS_8epilogue10collective6detail29Sm90TmaWarpSpecializedAdapterINS1C_15DefaultEpilogueIaSJ_SJ_NS1B_6thread17LinearCombinationIaLi1EiiLNS1G_9ScaleType4KindE0ELNS_15FloatRoundStyleE2EaEENS1_15EpilogueDefaultEEEEEvvEEEEvNT_6ParamsE:
        .type           _ZN7cutlass13device_kernelINS_4gemm6kernel13GemmUniversalIN4cute5tupleIJiiiiEEENS1_10collective13CollectiveMmaINS1_34MainloopSm90TmaGmmaWarpSpecializedILi3ENS5_IJNS4_1CILi2EEESB_NSA_ILi1EEEEEENS1_35KernelTmaWarpSpecializedCooperativeEEENS5_IJNSA_ILi128EEENSA_ILi64EEESG_EEEaNS5_IJlSC_lEEEaSJ_NS4_8TiledMMAINS4_8MMA_AtomIJNS4_4SM904GMMA26MMA_64x64x32_S32S8S8_SS_TNEEEENS4_6LayoutINS5_IJSB_SC_SC_EEENS5_IJSC_NSA_ILi0EEESS_EEEEENS5_IJNS4_10UnderscoreESV_SV_EEEEENS4_23SM90_TMA_LOAD_MULTICASTENS4_14ComposedLayoutINS4_7SwizzleILi3ELi4ELi3EEENS4_18smem_ptr_flag_bitsILi8EEENSQ_INS5_IJNSA_ILi8EEESG_EEENS5_IJSG_SC_EEEEEEEvNS4_8identityESY_S18_vS19_EENS_8epilogue10collective6detail29Sm90TmaWarpSpecializedAdapterINS1C_15DefaultEpilogueIaSJ_SJ_NS1B_6thread17LinearCombinationIaLi1EiiLNS1G_9ScaleType4KindE0ELNS_15FloatRoundStyleE2EaEENS1_15EpilogueDefaultEEEEEvvEEEEvNT_6ParamsE,@function
        .size           _ZN7cutlass13device_kernelINS_4gemm6kernel13GemmUniversalIN4cute5tupleIJiiiiEEENS1_10collective13CollectiveMmaINS1_34MainloopSm90TmaGmmaWarpSpecializedILi3ENS5_IJNS4_1CILi2EEESB_NSA_ILi1EEEEEENS1_35KernelTmaWarpSpecializedCooperativeEEENS5_IJNSA_ILi128EEENSA_ILi64EEESG_EEEaNS5_IJlSC_lEEEaSJ_NS4_8TiledMMAINS4_8MMA_AtomIJNS4_4SM904GMMA26MMA_64x64x32_S32S8S8_SS_TNEEEENS4_6LayoutINS5_IJSB_SC_SC_EEENS5_IJSC_NSA_ILi0EEESS_EEEEENS5_IJNS4_10UnderscoreESV_SV_EEEEENS4_23SM90_TMA_LOAD_MULTICASTENS4_14ComposedLayoutINS4_7SwizzleILi3ELi4ELi3EEENS4_18smem_ptr_flag_bitsILi8EEENSQ_INS5_IJNSA_ILi8EEESG_EEENS5_IJSG_SC_EEEEEEEvNS4_8identityESY_S18_vS19_EENS_8epilogue10collective6detail29Sm90TmaWarpSpecializedAdapterINS1C_15DefaultEpilogueIaSJ_SJ_NS1B_6thread17LinearCombinationIaLi1EiiLNS1G_9ScaleType4KindE0ELNS_15FloatRoundStyleE2EaEENS1_15EpilogueDefaultEEEEEvvEEEEvNT_6ParamsE,(.L_x_137 - _ZN7cutlass13device_kernelINS_4gemm6kernel13GemmUniversalIN4cute5tupleIJiiiiEEENS1_10collective13CollectiveMmaINS1_34MainloopSm90TmaGmmaWarpSpecializedILi3ENS5_IJNS4_1CILi2EEESB_NSA_ILi1EEEEEENS1_35KernelTmaWarpSpecializedCooperativeEEENS5_IJNSA_ILi128EEENSA_ILi64EEESG_EEEaNS5_IJlSC_lEEEaSJ_NS4_8TiledMMAINS4_8MMA_AtomIJNS4_4SM904GMMA26MMA_64x64x32_S32S8S8_SS_TNEEEENS4_6LayoutINS5_IJSB_SC_SC_EEENS5_IJSC_NSA_ILi0EEESS_EEEEENS5_IJNS4_10UnderscoreESV_SV_EEEEENS4_23SM90_TMA_LOAD_MULTICASTENS4_14ComposedLayoutINS4_7SwizzleILi3ELi4ELi3EEENS4_18smem_ptr_flag_bitsILi8EEENSQ_INS5_IJNSA_ILi8EEESG_EEENS5_IJSG_SC_EEEEEEEvNS4_8identityESY_S18_vS19_EENS_8epilogue10collective6detail29Sm90TmaWarpSpecializedAdapterINS1C_15DefaultEpilogueIaSJ_SJ_NS1B_6thread17LinearCombinationIaLi1EiiLNS1G_9ScaleType4KindE0ELNS_15FloatRoundStyleE2EaEENS1_15EpilogueDefaultEEEEEvvEEEEvNT_6ParamsE)
        .other          _ZN7cutlass13device_kernelINS_4gemm6kernel13GemmUniversalIN4cute5tupleIJiiiiEEENS1_10collective13CollectiveMmaINS1_34MainloopSm90TmaGmmaWarpSpecializedILi3ENS5_IJNS4_1CILi2EEESB_NSA_ILi1EEEEEENS1_35KernelTmaWarpSpecializedCooperativeEEENS5_IJNSA_ILi128EEENSA_ILi64EEESG_EEEaNS5_IJlSC_lEEEaSJ_NS4_8TiledMMAINS4_8MMA_AtomIJNS4_4SM904GMMA26MMA_64x64x32_S32S8S8_SS_TNEEEENS4_6LayoutINS5_IJSB_SC_SC_EEENS5_IJSC_NSA_ILi0EEESS_EEEEENS5_IJNS4_10UnderscoreESV_SV_EEEEENS4_23SM90_TMA_LOAD_MULTICASTENS4_14ComposedLayoutINS4_7SwizzleILi3ELi4ELi3EEENS4_18smem_ptr_flag_bitsILi8EEENSQ_INS5_IJNSA_ILi8EEESG_EEENS5_IJSG_SC_EEEEEEEvNS4_8identityESY_S18_vS19_EENS_8epilogue10collective6detail29Sm90TmaWarpSpecializedAdapterINS1C_15DefaultEpilogueIaSJ_SJ_NS1B_6thread17LinearCombinationIaLi1EiiLNS1G_9ScaleType4KindE0ELNS_15FloatRoundStyleE2EaEENS1_15EpilogueDefaultEEEEEvvEEEEvNT_6ParamsE,@"STO_CUDA_ENTRY STV_DEFAULT"
_ZN7cutlass13device_kernelINS_4gemm6kernel13GemmUniversalIN4cute5tupleIJiiiiEEENS1_10collective13CollectiveMmaINS1_34MainloopSm90TmaGmmaWarpSpecializedILi3ENS5_IJNS4_1CILi2EEESB_NSA_ILi1EEEEEENS1_35KernelTmaWarpSpecializedCooperativeEEENS5_IJNSA_ILi128EEENSA_ILi64EEESG_EEEaNS5_IJlSC_lEEEaSJ_NS4_8TiledMMAINS4_8MMA_AtomIJNS4_4SM904GMMA26MMA_64x64x32_S32S8S8_SS_TNEEEENS4_6LayoutINS5_IJSB_SC_SC_EEENS5_IJSC_NSA_ILi0EEESS_EEEEENS5_IJNS4_10UnderscoreESV_SV_EEEEENS4_23SM90_TMA_LOAD_MULTICASTENS4_14ComposedLayoutINS4_7SwizzleILi3ELi4ELi3EEENS4_18smem_ptr_flag_bitsILi8EEENSQ_INS5_IJNSA_ILi8EEESG_EEENS5_IJSG_SC_EEEEEEEvNS4_8identityESY_S18_vS19_EENS_8epilogue10collective6detail29Sm90TmaWarpSpecializedAdapterINS1C_15DefaultEpilogueIaSJ_SJ_NS1B_6thread17LinearCombinationIaLi1EiiLNS1G_9ScaleType4KindE0ELNS_15FloatRoundStyleE2EaEENS1_15EpilogueDefaultEEEEEvvEEEEvNT_6ParamsE:
[----:B------:R-:W0:Y:S01]  /*0000*/  LDC R1, c[0x0][0x28] ;  /* 0x00000a00ff017b82 */ /* 0x000e220000000800 */
[----:B------:R-:W1:Y:S01]  /*0010*/  S2R R18, SR_TID.X ;  /* 0x0000000000127919 */ /* 0x000e620000002100 */
[----:B------:R-:W-:Y:S01]  /*0020*/  ELECT P0, URZ, PT ;  /* 0x00000000003f782f */ /* 0x000fe20003800000 */
[----:B------:R-:W-:Y:S01]  /*0030*/  BSSY B0, `(.L_x_0) ;  /* 0x000000f000007945 */ /* 0x000fe20003800000 */
[--C-:B-1----:R-:W-:Y:S02]  /*0040*/  SHF.R.U32.HI R0, RZ, 0x5, R18.reuse ;  /* 0x00000005ff007819 */ /* 0x102fe40000011612 */
[----:B------:R-:W-:-:S03]  /*0050*/  SHF.R.U32.HI R3, RZ, 0x7, R18 ;  /* 0x00000007ff037819 */ /* 0x000fc60000011612 */
[----:B------:R-:W1:Y:S04]  /*0060*/  SHFL.IDX PT, R2, R0, RZ, 0x1f ;  /* 0x00001fff00027589 */ /* 0x000e6800000e0000 */
[----:B------:R2:W3:Y:S01]  /*0070*/  SHFL.IDX PT, R5, R3, RZ, 0x1f ;  /* 0x00001fff03057589 */ /* 0x0004e200000e0000 */
[----:B-1----:R-:W-:-:S13]  /*0080*/  ISETP.NE.OR P0, PT, R2, RZ, !P0 ;  /* 0x000000ff0200720c */ /* 0x002fda0004705670 */
[----:B0-23--:R-:W-:Y:S05]  /*0090*/  @P0 BRA `(.L_x_1) ;  /* 0x0000000000200947 */ /* 0x00dfea0003800000 */
[----:B------:R-:W-:Y:S02]  /*00a0*/  ULDC.64 UR4, c[0x0][0x198] ;  /* 0x0000660000047ab9 */ /* 0x000fe40000000a00 */
[----:B------:R-:W-:Y:S02]  /*00b0*/  UIADD3 UR6, UP0, UR4, 0xf0, URZ ;  /* 0x000000f004067890 */ /* 0x000fe4000ff1e03f */
[----:B------:R-:W-:Y:S02]  /*00c0*/  UIADD3 UR4, UP1, UR4, 0x1f0, URZ ;  /* 0x000001f004047890 */ /* 0x000fe4000ff3e03f */
[----:B------:R-:W-:Y:S02]  /*00d0*/  UIADD3.X UR7, URZ, UR5, URZ, UP0, !UPT ;  /* 0x000000053f077290 */ /* 0x000fe400087fe43f */
[----:B------:R-:W-:-:S07]  /*00e0*/  UIADD3.X UR5, URZ, UR5, URZ, UP1, !UPT ;  /* 0x000000053f057290 */ /* 0x000fce0008ffe43f */
[----:B------:R0:W-:Y:S02]  /*00f0*/  UTMACCTL.PF [UR6] ;  /* 0x00000000060079b9 */ /* 0x0001e40008040000 */
[----:B------:R0:W-:Y:S02]  /*0100*/  UTMACCTL.PF [UR4] ;  /* 0x00000000040079b9 */ /* 0x0001e40008040000 */
[----:B0-----:R-:W-:Y:S01]  /*0110*/  NOP ;  /* 0x0000000000007918 */ /* 0x001fe20000000000 */
.L_x_1:
[----:B------:R-:W-:Y:S05]  /*0120*/  BSYNC B0 ;  /* 0x0000000000007941 */ /* 0x000fea0003800000 */
.L_x_0:
[----:B------:R-:W0:Y:S02]  /*0130*/  SHFL.IDX PT, R3, R0, RZ, 0x1f ;  /* 0x00001fff00037589 */ /* 0x000e2400000e0000 */
[----:B0-----:R-:W-:-:S13]  /*0140*/  ISETP.NE.AND P0, PT, R3, RZ, PT ;  /* 0x000000ff0300720c */ /* 0x001fda0003f05270 */
[----:B------:R-:W-:Y:S05]  /*0150*/  @P0 BRA `(.L_x_2) ;  /* 0x0000000000500947 */ /* 0x000fea0003800000 */
[----:B------:R-:W0:Y:S01]  /*0160*/  S2UR UR8, SR_CgaCtaId ;  /* 0x00000000000879c3 */ /* 0x000e220000008800 */
[----:B------:R-:W-:Y:S01]  /*0170*/  UMOV UR4, 0x400 ;  /* 0x0000040000047882 */ /* 0x000fe20000000000 */
[----:B------:R-:W-:Y:S01]  /*0180*/  UMOV UR5, 0x1 ;  /* 0x0000000100057882 */ /* 0x000fe20000000000 */
[----:B------:R-:W-:Y:S01]  /*0190*/  UMOV UR6, 0x6 ;  /* 0x0000000600067882 */ /* 0x000fe20000000000 */
[----:B------:R-:W-:Y:S01]  /*01a0*/  ELECT P0, URZ, PT ;  /* 0x00000000003f782f */ /* 0x000fe20003800000 */
[----:B------:R-:W-:-:S04]  /*01b0*/  UIADD3 UR6, -UR6, 0x100000, URZ ;  /* 0x0010000006067890 */ /* 0x000fc8000fffe13f */
[----:B------:R-:W-:Y:S02]  /*01c0*/  USHF.L.U32 UR7, UR6, 0xb, URZ ;  /* 0x0000000b06077899 */ /* 0x000fe4000800063f */
[----:B------:R-:W-:Y:S02]  /*01d0*/  USHF.L.U32 UR6, UR6, 0x1, URZ ;  /* 0x0000000106067899 */ /* 0x000fe4000800063f */
[----:B0-----:R-:W-:Y:S02]  /*01e0*/  ULEA UR8, UR8, UR4, 0x18 ;  /* 0x0000000408087291 */ /* 0x001fe4000f8ec03f */
[----:B------:R-:W-:-:S04]  /*01f0*/  UIADD3 UR4, -UR5, 0x100000, URZ ;  /* 0x0010000005047890 */ /* 0x000fc8000fffe13f */
[----:B------:R-:W-:Y:S02]  /*0200*/  USHF.L.U32 UR5, UR4, 0xb, URZ ;  /* 0x0000000b04057899 */ /* 0x000fe4000800063f */
[----:B------:R-:W-:Y:S01]  /*0210*/  USHF.L.U32 UR4, UR4, 0x1, URZ ;  /* 0x0000000104047899 */ /* 0x000fe2000800063f */
[----:B------:R-:W0:Y:S11]  /*0220*/  FENCE.VIEW.ASYNC.S ;  /* 0x00000000000073c6 */ /* 0x000e360000000000 */
[----:B0-----:R0:W1:Y:S01]  /*0230*/  SYNCS.EXCH.64 URZ, [UR8], UR4 ;  /* 0x00000004083f75b2 */ /* 0x0010620008000100 */
[----:B------:R0:W2:Y:S01]  /*0240*/  SYNCS.EXCH.64 URZ, [UR8+0x18], UR6 ;  /* 0x00001806083f75b2 */ /* 0x0000a20008000100 */
[----:B------:R0:W3:Y:S01]  /*0250*/  SYNCS.EXCH.64 URZ, [UR8+0x8], UR4 ;  /* 0x00000804083f75b2 */ /* 0x0000e20008000100 */
[----:B------:R0:W4:Y:S01]  /*0260*/  SYNCS.EXCH.64 URZ, [UR8+0x20], UR6 ;  /* 0x00002006083f75b2 */ /* 0x0001220008000100 */
[----:B------:R0:W0:Y:S01]  /*0270*/  SYNCS.EXCH.64 URZ, [UR8+0x10], UR4 ;  /* 0x00001004083f75b2 */ /* 0x0000220008000100 */
[----:B------:R0:W0:Y:S01]  /*0280*/  SYNCS.EXCH.64 URZ, [UR8+0x28], UR6 ;  /* 0x00002806083f75b2 */ /* 0x0000220008000100 */
[----:B------:R-:W-:Y:S01]  /*0290*/  NOP ;  /* 0x0000000000007918 */ /* 0x000fe20000000000 */
.L_x_2:
[----:B------:R-:W-:Y:S01]  /*02a0*/  SHF.R.S32.HI R7, RZ, 0x1f, R18 ;  /* 0x0000001fff077819 */ /* 0x000fe20000011412 */
[----:B------:R-:W5:Y:S01]  /*02b0*/  SHFL.IDX PT, R0, R0, RZ, 0x1f ;  /* 0x00001fff00007589 */ /* 0x000f6200000e0000 */
[----:B0-----:R-:W0:Y:S01]  /*02c0*/  S2UR UR8, SR_CTAID.X ;  /* 0x00000000000879c3 */ /* 0x001e220000002500 */
[----:B------:R-:W-:Y:S02]  /*02d0*/  ELECT P0, URZ, PT ;  /* 0x00000000003f782f */ /* 0x000fe40003800000 */
[----:B------:R-:W-:Y:S01]  /*02e0*/  LEA.HI R7, R7, R18, RZ, 0x7 ;  /* 0x0000001207077211 */ /* 0x000fe200078f38ff */
[----:B------:R-:W1:Y:S01]  /*02f0*/  S2R R4, SR_CTAID.Y ;  /* 0x0000000000047919 */ /* 0x000e620000002600 */
[----:B------:R-:W-:Y:S01]  /*0300*/  SHF.R.S32.HI R8, RZ, 0x1f, R3 ;  /* 0x0000001fff087819 */ /* 0x000fe20000011403 */
[----:B------:R-:W-:Y:S01]  /*0310*/  ULDC UR4, c[0x0][0x150] ;  /* 0x0000540000047ab9 */ /* 0x000fe20000000800 */
[----:B------:R-:W-:Y:S01]  /*0320*/  LOP3.LUT R7, R7, 0xffffff80, RZ, 0xc0, !PT ;  /* 0xffffff8007077812 */ /* 0x000fe200078ec0ff */
[----:B------:R-:W-:Y:S01]  /*0330*/  NOP ;  /* 0x0000000000007918 */ /* 0x000fe20000000000 */
[----:B------:R-:W-:Y:S01]  /*0340*/  LEA.HI R8, R8, R3, RZ, 0x2 ;  /* 0x0000000308087211 */ /* 0x000fe200078f10ff */
[----:B------:R-:W2:Y:S01]  /*0350*/  LDC R10, c[0x0][0x144] ;  /* 0x00005100ff0a7b82 */ /* 0x000ea20000000800 */
[----:B------:R-:W-:Y:S01]  /*0360*/  NOP ;  /* 0x0000000000007918 */ /* 0x000fe20000000000 */
[----:B------:R-:W-:Y:S01]  /*0370*/  IMAD.IADD R6, R18, 0x1, -R7 ;  /* 0x0000000112067824 */ /* 0x000fe200078e0a07 */
[----:B------:R-:W-:Y:S01]  /*0380*/  LOP3.LUT R8, R8, 0x3ffffffc, RZ, 0xc0, !PT ;  /* 0x3ffffffc08087812 */ /* 0x000fe200078ec0ff */
[----:B------:R-:W-:Y:S01]  /*0390*/  IMAD.MOV.U32 R23, RZ, RZ, 0x1 ;  /* 0x00000001ff177424 */ /* 0x000fe200078e00ff */
[----:B------:R-:W-:-:S02]  /*03a0*/  ISETP.NE.AND P3, PT, R5, RZ, PT ;  /* 0x000000ff0500720c */ /* 0x000fc40003f65270 */
[----:B------:R-:W-:Y:S01]  /*03b0*/  SHF.R.S32.HI R7, RZ, 0x1f, R6 ;  /* 0x0000001fff077819 */ /* 0x000fe20000011406 */
[----:B------:R-:W-:Y:S01]  /*03c0*/  IMAD.IADD R8, R3, 0x1, -R8 ;  /* 0x0000000103087824 */ /* 0x000fe200078e0a08 */
[----:B------:R-:W3:Y:S02]  /*03d0*/  LDC R13, c[0x0][0x140] ;  /* 0x00005000ff0d7b82 */ /* 0x000ee40000000800 */
[----:B------:R-:W-:Y:S02]  /*03e0*/  LEA.HI R7, R7, R6, RZ, 0x3 ;  /* 0x0000000607077211 */ /* 0x000fe400078f18ff */
[----:B-----5:R-:W-:Y:S02]  /*03f0*/  ISETP.NE.OR P0, PT, R0, RZ, !P0 ;  /* 0x000000ff0000720c */ /* 0x020fe40004705670 */
[--C-:B------:R-:W-:Y:S02]  /*0400*/  SHF.R.S32.HI R0, RZ, 0x3, R7.reuse ;  /* 0x00000003ff007819 */ /* 0x100fe40000011407 */
[----:B------:R-:W-:-:S02]  /*0410*/  SHF.R.S32.HI R7, RZ, 0x1f, R7 ;  /* 0x0000001fff077819 */ /* 0x000fc40000011407 */
[----:B0-----:R-:W-:Y:S02]  /*0420*/  I2FP.F32.U32 R9, UR8 ;  /* 0x0000000800097c45 */ /* 0x001fe40008201000 */
[----:B------:R-:W-:-:S03]  /*0430*/  LEA.HI R7, R7, R0, RZ, 0x2 ;  /* 0x0000000007077211 */ /* 0x000fc600078f10ff */
[----:B------:R-:W-:Y:S01]  /*0440*/  FMUL R9, R9, UR4 ;  /* 0x0000000409097c20 */ /* 0x000fe20008400000 */
[----:B------:R-:W-:Y:S01]  /*0450*/  LOP3.LUT R7, R7, 0xfffffffc, RZ, 0xc0, !PT ;  /* 0xfffffffc07077812 */ /* 0x000fe200078ec0ff */
[----:B------:R-:W-:Y:S01]  /*0460*/  VOTEU.ALL UP0, P0 ;  /* 0x00000000003f7886 */ /* 0x000fe20000000000 */
[----:B-1----:R-:W-:Y:S01]  /*0470*/  I2FP.F32.U32 R3, R4 ;  /* 0x0000000400037245 */ /* 0x002fe20000201000 */
[----:B------:R-:W-:Y:S01]  /*0480*/  ULDC UR4, c[0x0][0x154] ;  /* 0x0000550000047ab9 */ /* 0x000fe20000000800 */
[----:B------:R-:W-:Y:S01]  /*0490*/  VOTEU.ALL UP1, P0 ;  /* 0x00000000003f7886 */ /* 0x000fe20000020000 */
[----:B------:R-:W0:Y:S01]  /*04a0*/  F2I.U32.TRUNC.NTZ R9, R9 ;  /* 0x0000000900097305 */ /* 0x000e22000020f000 */
[----:B------:R-:W-:Y:S01]  /*04b0*/  IMAD.IADD R7, R0, 0x1, -R7 ;  /* 0x0000000100077824 */ /* 0x000fe200078e0a07 */
[----:B------:R-:W1:Y:S01]  /*04c0*/  @!UP0 S2UR UR7, SR_CgaCtaId ;  /* 0x00000000000789c3 */ /* 0x000e620000008800 */
[----:B------:R-:W-:Y:S01]  /*04d0*/  FMUL R12, R3, UR4 ;  /* 0x00000004030c7c20 */ /* 0x000fe20008400000 */
[----:B------:R-:W-:Y:S01]  /*04e0*/  UMOV UR4, 0x20 ;  /* 0x0000002000047882 */ /* 0x000fe20000000000 */
[----:B------:R-:W-:Y:S01]  /*04f0*/  IMAD R8, R8, 0x4, R7 ;  /* 0x0000000408087824 */ /* 0x000fe200078e0207 */
[----:B------:R-:W-:Y:S01]  /*0500*/  @!UP0 UMOV UR6, 0x400 ;  /* 0x0000040000068882 */ /* 0x000fe20000000000 */
[----:B------:R-:W-:-:S04]  /*0510*/  @!UP0 UIADD3 UR4, -UR4, 0x100000, URZ ;  /* 0x0010000004048890 */ /* 0x000fc8000fffe13f */
[----:B------:R-:W-:Y:S02]  /*0520*/  @!UP0 USHF.L.U32 UR5, UR4, 0xb, URZ ;  /* 0x0000000b04058899 */ /* 0x000fe4000800063f */
[----:B------:R-:W-:Y:S01]  /*0530*/  @!UP0 USHF.L.U32 UR4, UR4, 0x1, URZ ;  /* 0x0000000104048899 */ /* 0x000fe2000800063f */
[----:B---3--:R-:W-:Y:S01]  /*0540*/  ISETP.EQ.U32.AND P2, PT, R13, 0x1, PT ;  /* 0x000000010d00780c */ /* 0x008fe20003f42070 */
[----:B------:R-:W3:Y:S01]  /*0550*/  F2I.U32.TRUNC.NTZ R12, R12 ;  /* 0x0000000c000c7305 */ /* 0x000ee2000020f000 */
[----:B------:R-:W-:Y:S01]  /*0560*/  LEA.HI R0, R8, R8, RZ, 0x1 ;  /* 0x0000000808007211 */ /* 0x000fe200078f08ff */
[----:B------:R-:W5:Y:S03]  /*0570*/  LDC R7, c[0x0][0x148] ;  /* 0x00005200ff077b82 */ /* 0x000f660000000800 */
[----:B------:R-:W-:Y:S01]  /*0580*/  LOP3.LUT R11, R0, 0xfffffffe, RZ, 0xc0, !PT ;  /* 0xfffffffe000b7812 */ /* 0x000fe200078ec0ff */
[----:B0-----:R-:W-:Y:S01]  /*0590*/  IMAD.MOV R15, RZ, RZ, -R9 ;  /* 0x000000ffff0f7224 */ /* 0x001fe200078e0a09 */
[----:B------:R-:W-:-:S03]  /*05a0*/  SHF.R.S32.HI R9, RZ, 0x1f, R2 ;  /* 0x0000001fff097819 */ /* 0x000fc60000011402 */
[----:B--2---:R-:W-:Y:S01]  /*05b0*/  IMAD R3, R10, R15, UR8 ;  /* 0x000000080a037e24 */ /* 0x004fe2000f8e020f */
[----:B------:R-:W-:Y:S01]  /*05c0*/  LEA.HI R9, R9, R2, RZ, 0x2 ;  /* 0x0000000209097211 */ /* 0x000fe200078f10ff */
[C---:B------:R-:W-:Y:S02]  /*05d0*/  IMAD.IADD R0, R8.reuse, 0x1, -R11 ;  /* 0x0000000108007824 */ /* 0x040fe400078e0a0b */
[----:B------:R-:W-:Y:S01]  /*05e0*/  IMAD.SHL.U32 R11, R8, 0x4, RZ ;  /* 0x00000004080b7824 */ /* 0x000fe200078e00ff */
[----:B------:R-:W-:Y:S01]  /*05f0*/  LOP3.LUT R9, R9, 0xfffffffc, RZ, 0xc0, !PT ;  /* 0xfffffffc09097812 */ /* 0x000fe200078ec0ff */
[----:B---3--:R-:W-:Y:S01]  /*0600*/  IMAD.MOV R21, RZ, RZ, -R12 ;  /* 0x000000ffff157224 */ /* 0x008fe200078e0a0c */
[----:B------:R-:W-:Y:S01]  /*0610*/  ISETP.NE.AND P4, PT, R0, R3, PT ;  /* 0x000000030000720c */ /* 0x000fe20003f85270 */
[----:B-1----:R-:W-:Y:S01]  /*0620*/  @!UP0 ULEA UR6, UR7, UR6, 0x18 ;  /* 0x0000000607068291 */ /* 0x002fe2000f8ec03f */
[----:B------:R-:W-:Y:S01]  /*0630*/  LOP3.LUT R22, R8, 0xc, R11, 0x78, !PT ;  /* 0x0000000c08167812 */ /* 0x000fe200078e780b */
[----:B------:R-:W-:Y:S01]  /*0640*/  IMAD.IADD R0, R2, 0x1, -R9 ;  /* 0x0000000102007824 */ /* 0x000fe200078e0a09 */
[----:B------:R-:W-:Y:S01]  /*0650*/  VOTEU.ALL UP0, P0 ;  /* 0x00000000003f7886 */ /* 0x000fe20000000000 */
[----:B------:R-:W-:Y:S01]  /*0660*/  LOP3.LUT P0, RZ, R6, 0x7, RZ, 0xc0, !PT ;  /* 0x0000000706ff7812 */ /* 0x000fe2000780c0ff */
[----:B------:R-:W-:-:S02]  /*0670*/  VIADD R6, R5, 0xffffffff ;  /* 0xffffffff05067836 */ /* 0x000fc40000000000 */
[----:B------:R-:W-:Y:S01]  /*0680*/  ISETP.NE.AND P1, PT, R0, 0x3, PT ;  /* 0x000000030000780c */ /* 0x000fe20003f25270 */
[----:B-----5:R-:W-:Y:S01]  /*0690*/  IMAD R9, R7, R21, R4 ;  /* 0x0000001507097224 */ /* 0x020fe200078e0204 */
[----:B------:R-:W-:Y:S02]  /*06a0*/  ISETP.LT.U32.AND P0, PT, R22, 0x4, !P0 ;  /* 0x000000041600780c */ /* 0x000fe40004701070 */
[----:B------:R-:W-:Y:S01]  /*06b0*/  ISETP.EQ.OR P1, PT, R0, RZ, !P1 ;  /* 0x000000ff0000720c */ /* 0x000fe20004f22670 */
[----:B------:R-:W0:Y:S02]  /*06c0*/  FENCE.VIEW.ASYNC.S ;  /* 0x00000000000073c6 */ /* 0x000e240000000000 */
[----:B0-----:R0:W1:Y:S01]  /*06d0*/  @!UP0 SYNCS.EXCH.64 URZ, [UR6+0x40], UR4 ;  /* 0x00004004063f85b2 */ /* 0x0010620008000100 */
[----:B------:R-:W-:Y:S02]  /*06e0*/  @P4 LEA.HI R2, R22, R22, RZ, 0x1 ;  /* 0x0000001616024211 */ /* 0x000fe400078f08ff */
[----:B------:R-:W-:-:S02]  /*06f0*/  ISETP.EQ.AND P1, PT, R5, RZ, P1 ;  /* 0x000000ff0500720c */ /* 0x000fc40000f22270 */
[----:B------:R-:W-:Y:S02]  /*0700*/  @P4 SHF.R.S32.HI R2, RZ, 0x1, R2 ;  /* 0x00000001ff024819 */ /* 0x000fe40000011402 */
[----:B------:R-:W-:Y:S02]  /*0710*/  ISETP.GE.U32.AND P6, PT, R6, 0x2, PT ;  /* 0x000000020600780c */ /* 0x000fe40003fc6070 */
[----:B------:R-:W-:Y:S02]  /*0720*/  @P4 ISETP.NE.AND P5, PT, R2, R9, PT ;  /* 0x000000090200420c */ /* 0x000fe40003fa5270 */
[----:B------:R-:W-:Y:S02]  /*0730*/  SEL R2, RZ, 0x1, !P0 ;  /* 0x00000001ff027807 */ /* 0x000fe40004000000 */
[----:B------:R-:W-:Y:S02]  /*0740*/  @P4 SEL R23, RZ, 0x1, P5 ;  /* 0x00000001ff174807 */ /* 0x000fe40002800000 */
[----:B------:R-:W-:Y:S01]  /*0750*/  SEL R19, RZ, 0x1, !P1 ;  /* 0x00000001ff137807 */ /* 0x000fe20004800000 */
[----:B------:R0:W2:Y:S01]  /*0760*/  @!UP1 SYNCS.EXCH.64 URZ, [UR6+0x48], UR4 ;  /* 0x00004804063f95b2 */ /* 0x0000a20008000100 */
[----:B------:R-:W-:Y:S01]  /*0770*/  LOP3.LUT R23, R23, R2, RZ, 0xc0, !PT ;  /* 0x0000000217177212 */ /* 0x000fe200078ec0ff */
[----:B------:R-:W-:Y:S01]  /*0780*/  NOP ;  /* 0x0000000000007918 */ /* 0x000fe20000000000 */
[----:B------:R-:W-:Y:S01]  /*0790*/  SEL R19, R19, 0x2, P6 ;  /* 0x0000000213137807 */ /* 0x000fe20003000000 */
[----:B------:R-:W-:Y:S06]  /*07a0*/  @!P2 BRA `(.L_x_3) ;  /* 0x000000000008a947 */ /* 0x000fec0003800000 */
[----:B-12-4-:R-:W-:Y:S01]  /*07b0*/  UCGABAR_ARV ;  /* 0x00000000000079c7 */ /* 0x016fe20008000000 */
[----:B------:R-:W-:Y:S05]  /*07c0*/  BRA `(.L_x_4) ;  /* 0x0000000000047947 */ /* 0x000fea0003800000 */
.L_x_3:
[----:B-12-4-:R-:W-:Y:S01]  /*07d0*/  NOP ;  /* 0x0000000000007918 */ /* 0x016fe20000000000 */
.L_x_4:
[----:B------:R-:W1:Y:S01]  /*07e0*/  LDC R2, c[0x0][0x65c] ;  /* 0x00019700ff027b82 */ /* 0x000e620000000800 */
[----:B------:R-:W-:Y:S02]  /*07f0*/  IMAD.U32 R8, RZ, RZ, UR8 ;  /* 0x00000008ff087e24 */ /* 0x000fe4000f8e00ff */
[----:B------:R-:W-:Y:S01]  /*0800*/  IMAD.MOV.U32 R9, RZ, RZ, RZ ;  /* 0x000000ffff097224 */ /* 0x000fe200078e00ff */
[----:B-1----:R-:W-:-:S04]  /*0810*/  ISETP.NE.AND P1, PT, R2, 0x1, PT ;  /* 0x000000010200780c */ /* 0x002fc80003f25270 */
[----:B------:R-:W-:-:S09]  /*0820*/  P2R R5, PR, RZ, 0x2 ;  /* 0x00000002ff057803 */ /* 0x000fd20000000000 */
[----:B------:R-:W1:Y:S01]  /*0830*/  @P1 LDC R17, c[0x0][0x10] ;  /* 0x00000400ff111b82 */ /* 0x000e620000000800 */
[----:B------:R-:W-:Y:S02]  /*0840*/  @P1 IMAD.MOV.U32 R5, RZ, RZ, RZ ;  /* 0x000000ffff051224 */ /* 0x000fe400078e00ff */
[----:B------:R-:W-:-:S05]  /*0850*/  @P1 IMAD.MOV.U32 R13, RZ, RZ, RZ ;  /* 0x000000ffff0d1224 */ /* 0x000fca00078e00ff */
[----:B------:R-:W2:Y:S01]  /*0860*/  @!P1 LDC R11, c[0x0][0xc] ;  /* 0x00000300ff0b9b82 */ /* 0x000ea20000000800 */
[----:B-1----:R-:W-:-:S04]  /*0870*/  @P1 IMAD.WIDE.U32 R16, R17, UR8, R4 ;  /* 0x0000000811101c25 */ /* 0x002fc8000f8e0004 */
[----:B------:R-:W-:Y:S02]  /*0880*/  @P1 IMAD.IADD R17, R17, 0x1, R13 ;  /* 0x0000000111111824 */ /* 0x000fe400078e020d */
[----:B--2---:R-:W-:-:S04]  /*0890*/  @!P1 IMAD.WIDE.U32 R8, R4, R11, R8 ;  /* 0x0000000b04089225 */ /* 0x004fc800078e0008 */
[----:B------:R-:W-:Y:S02]  /*08a0*/  @!P1 IMAD.MOV.U32 R16, RZ, RZ, R8 ;  /* 0x000000ffff109224 */ /* 0x000fe400078e0008 */
[----:B------:R-:W-:Y:S01]  /*08b0*/  @!P1 IMAD.MOV.U32 R17, RZ, RZ, R9 ;  /* 0x000000ffff119224 */ /* 0x000fe200078e0009 */
[----:B------:R-:W-:Y:S06]  /*08c0*/  @!P2 BRA `(.L_x_5) ;  /* 0x00000000000ca947 */ /* 0x000fec0003800000 */
[----:B------:R-:W-:Y:S01]  /*08d0*/  UCGABAR_WAIT ;  /* 0x0000000000007dc7 */ /* 0x000fe20008000000 */
[----:B------:R-:W-:Y:S01]  /*08e0*/  CCTL.IVALL ;  /* 0x00000000ff00798f */ /* 0x000fe20002000000 */
[----:B------:R-:W-:Y:S05]  /*08f0*/  BRA `(.L_x_6) ;  /* 0x0000000000047947 */ /* 0x000fea0003800000 */
.L_x_5:
[----:B------:R-:W-:Y:S06]  /*0900*/  BAR.SYNC.DEFER_BLOCKING 0x0 ;  /* 0x0000000000007b1d */ /* 0x000fec0000010000 */
.L_x_6:
[----:B------:R-:W-:Y:S05]  /*0910*/  @!P3 BRA `(.L_x_7) ;  /* 0x000000380084b947 */ /* 0x000fea0003800000 */
[----:B------:R-:W-:-:S13]  /*0920*/  ISETP.GT.U32.AND P0, PT, R6, 0x1, PT ;  /* 0x000000010600780c */ /* 0x000fda0003f04070 */
[----:B0-----:R-:W-:Y:S05]  /*0930*/  @P0 EXIT ;  /* 0x000000000000094d */ /* 0x001fea0003800000 */
[----:B------:R-:W-:Y:S01]  /*0940*/  ULDC.64 UR4, c[0x0][0x650] ;  /* 0x0001940000047ab9 */ /* 0x000fe20000000a00 */
[----:B------:R-:W-:Y:S01]  /*0950*/  PRMT R0, RZ, 0x7610, R0 ;  /* 0x00007610ff007816 */ /* 0x000fe20000000000 */
[----:B------:R-:W-:Y:S01]  /*0960*/  IMAD.MOV.U32 R59, RZ, RZ, -0x1 ;  /* 0xffffffffff3b7424 */ /* 0x000fe200078e00ff */
[----:B------:R-:W-:Y:S01]  /*0970*/  ISETP.GE.U32.AND P0, PT, R16, UR4, PT ;  /* 0x0000000410007c0c */ /* 0x000fe2000bf06070 */
[----:B------:R-:W-:Y:S02]  /*0980*/  IMAD.MOV.U32 R60, RZ, RZ, -0x1 ;  /* 0xffffffffff3c7424 */ /* 0x000fe400078e00ff */
[----:B------:R-:W-:Y:S01]  /*0990*/  IMAD.MOV.U32 R61, RZ, RZ, -0x1 ;  /* 0xffffffffff3d7424 */ /* 0x000fe200078e00ff */
[----:B------:R-:W-:-:S13]  /*09a0*/  ISETP.GE.U32.AND.EX P0, PT, R17, UR5, PT, P0 ;  /* 0x0000000511007c0c */ /* 0x000fda000bf06100 */
[----:B------:R-:W-:Y:S05]  /*09b0*/  @P0 BRA `(.L_x_8) ;  /* 0x0000000400280947 */ /* 0x000fea0003800000 */
[----:B------:R-:W0:Y:S01]  /*09c0*/  LDC.64 R24, c[0x0][0x628] ;  /* 0x00018a00ff187b82 */ /* 0x000e220000000a00 */
[----:B------:R-:W-:Y:S02]  /*09d0*/  IMAD.MOV.U32 R8, RZ, RZ, R16 ;  /* 0x000000ffff087224 */ /* 0x000fe400078e0010 */
[----:B------:R-:W-:-:S05]  /*09e0*/  IMAD.MOV.U32 R9, RZ, RZ, R17 ;  /* 0x000000ffff097224 */ /* 0x000fca00078e0011 */
[----:B------:R-:W1:Y:S08]  /*09f0*/  LDC R0, c[0x0][0x630] ;  /* 0x00018c00ff007b82 */ /* 0x000e700000000800 */
[----:B------:R-:W2:Y:S01]  /*0a00*/  LDC.64 R26, c[0x0][0x620] ;  /* 0x00018800ff1a7b82 */ /* 0x000ea20000000a00 */
[----:B0-----:R-:W-:-:S04]  /*0a10*/  ISETP.NE.U32.AND P0, PT, R24, RZ, PT ;  /* 0x000000ff1800720c */ /* 0x001fc80003f05070 */
[----:B------:R-:W-:-:S13]  /*0a20*/  ISETP.NE.AND.EX P0, PT, R25, RZ, PT, P0 ;  /* 0x000000ff1900720c */ /* 0x000fda0003f05300 */
[----:B-12---:R-:W-:Y:S05]  /*0a30*/  @!P0 BRA `(.L_x_9) ;  /* 0x0000000000288947 */ /* 0x006fea0003800000 */
[----:B------:R-:W0:Y:S02]  /*0a40*/  LDC R13, c[0x0][0x634] ;  /* 0x00018d00ff0d7b82 */ /* 0x000e240000000800 */
[----:B0-----:R-:W-:-:S05]  /*0a50*/  IADD3 R13, P0, R16, R13, RZ ;  /* 0x0000000d100d7210 */ /* 0x001fca0007f1e0ff */
[----:B------:R-:W-:-:S04]  /*0a60*/  IMAD.X R15, RZ, RZ, R17, P0 ;  /* 0x000000ffff0f7224 */ /* 0x000fc800000e0611 */
[----:B------:R-:W-:-:S04]  /*0a70*/  IMAD.WIDE.U32 R8, R15, R24, RZ ;  /* 0x000000180f087225 */ /* 0x000fc800078e00ff */
[----:B------:R-:W-:-:S04]  /*0a80*/  IMAD.WIDE.U32 R10, P0, R13, R25, R8 ;  /* 0x000000190d0a7225 */ /* 0x000fc80007800008 */
[----:B------:R-:W-:-:S04]  /*0a90*/  IMAD.WIDE.U32 R8, R13, R24, RZ ;  /* 0x000000180d087225 */ /* 0x000fc800078e00ff */
[----:B------:R-:W-:Y:S01]  /*0aa0*/  IMAD.X R13, RZ, RZ, RZ, P0 ;  /* 0x000000ffff0d7224 */ /* 0x000fe200000e06ff */
[----:B------:R-:W-:Y:S01]  /*0ab0*/  IADD3 RZ, P0, R9, R10, RZ ;  /* 0x0000000a09ff7210 */ /* 0x000fe20007f1e0ff */
[----:B------:R-:W-:-:S04]  /*0ac0*/  IMAD.MOV.U32 R12, RZ, RZ, R11 ;  /* 0x000000ffff0c7224 */ /* 0x000fc800078e000b */
[----:B------:R-:W-:-:S08]  /*0ad0*/  IMAD.WIDE.U32.X R8, R15, R25, R12, P0 ;  /* 0x000000190f087225 */ /* 0x000fd000000e040c */
.L_x_9:
[----:B------:R-:W0:Y:S01]  /*0ae0*/  LDC.64 R24, c[0x0][0x640] ;  /* 0x00019000ff187b82 */ /* 0x000e220000000a00 */
[-CC-:B------:R-:W-:Y:S01]  /*0af0*/  SHF.R.U64 R61, R8, R0.reuse, R9.reuse ;  /* 0x00000000083d7219 */ /* 0x180fe20000001209 */
[----:B------:R-:W-:Y:S01]  /*0b00*/  IMAD R30, R7, R21, R4 ;  /* 0x00000015071e7224 */ /* 0x000fe200078e0204 */
[----:B------:R-:W-:Y:S01]  /*0b10*/  SHF.R.U32.HI R0, RZ, R0, R9 ;  /* 0x00000000ff007219 */ /* 0x000fe20000011609 */
[----:B------:R-:W-:Y:S01]  /*0b20*/  IMAD.MOV.U32 R21, RZ, RZ, 0x1 ;  /* 0x00000001ff157424 */ /* 0x000fe200078e00ff */
[----:B------:R-:W-:-:S03]  /*0b30*/  IADD3 R5, P0, RZ, -R61, RZ ;  /* 0x8000003dff057210 */ /* 0x000fc60007f1e0ff */
[----:B------:R-:W1:Y:S02]  /*0b40*/  LDC R6, c[0x0][0x618] ;  /* 0x00018600ff067b82 */ /* 0x000e640000000800 */
[----:B------:R-:W-:-:S04]  /*0b50*/  IMAD.X R9, RZ, RZ, ~R0, P0 ;  /* 0x000000ffff097224 */ /* 0x000fc800000e0e00 */
[-C--:B------:R-:W-:Y:S02]  /*0b60*/  IMAD R0, R9, R26.reuse, RZ ;  /* 0x0000001a09007224 */ /* 0x080fe400078e02ff */
[----:B------:R-:W2:Y:S01]  /*0b70*/  LDC R11, c[0x0][0x608] ;  /* 0x00018200ff0b7b82 */ /* 0x000ea20000000800 */
[----:B------:R-:W-:-:S04]  /*0b80*/  IMAD.WIDE.U32 R8, R5, R26, R16 ;  /* 0x0000001a05087225 */ /* 0x000fc800078e0010 */
[----:B------:R-:W-:-:S03]  /*0b90*/  IMAD R5, R5, R27, R0 ;  /* 0x0000001b05057224 */ /* 0x000fc600078e0200 */
[----:B------:R-:W3:Y:S01]  /*0ba0*/  LDC R12, c[0x0][0x658] ;  /* 0x00019600ff0c7b82 */ /* 0x000ee20000000800 */
[----:B0-----:R-:W-:Y:S01]  /*0bb0*/  ISETP.NE.U32.AND P0, PT, R24, RZ, PT ;  /* 0x000000ff1800720c */ /* 0x001fe20003f05070 */
[----:B------:R-:W-:Y:S02]  /*0bc0*/  IMAD.IADD R5, R9, 0x1, R5 ;  /* 0x0000000109057824 */ /* 0x000fe400078e0205 */
[----:B------:R-:W-:Y:S01]  /*0bd0*/  IMAD.MOV.U32 R9, RZ, RZ, -0x1 ;  /* 0xffffffffff097424 */ /* 0x000fe200078e00ff */
[----:B------:R-:W-:-:S03]  /*0be0*/  ISETP.NE.AND.EX P0, PT, R25, RZ, PT, P0 ;  /* 0x000000ff1900720c */ /* 0x000fc60003f05300 */
[----:B------:R-:W0:Y:S01]  /*0bf0*/  LDC R15, c[0x0][0x600] ;  /* 0x00018000ff0f7b82 */ /* 0x000e220000000800 */
[-CC-:B-1----:R-:W-:Y:S02]  /*0c00*/  SHF.R.U64 R13, R8, R6.reuse, R5.reuse ;  /* 0x00000006080d7219 */ /* 0x182fe40000001205 */
[----:B------:R-:W-:-:S05]  /*0c10*/  SHF.R.U32.HI R0, RZ, R6, R5 ;  /* 0x00000006ff007219 */ /* 0x000fca0000011605 */
[----:B------:R-:W1:Y:S01]  /*0c20*/  LDC R14, c[0x0][0x648] ;  /* 0x00019200ff0e7b82 */ /* 0x000e620000000800 */
[-CC-:B--2---:R-:W-:Y:S02]  /*0c30*/  SHF.R.U64 R27, R13, R11.reuse, R0.reuse ;  /* 0x0000000b0d1b7219 */ /* 0x184fe40000001200 */
[----:B------:R-:W-:-:S05]  /*0c40*/  SHF.R.U32.HI R5, RZ, R11, R0 ;  /* 0x0000000bff057219 */ /* 0x000fca0000011600 */
[----:B------:R-:W2:Y:S01]  /*0c50*/  LDC R20, c[0x0][0x638] ;  /* 0x00018e00ff147b82 */ /* 0x000ea20000000800 */
[-CC-:B---3--:R-:W-:Y:S02]  /*0c60*/  SHF.R.U64 R28, R27, R12.reuse, R5.reuse ;  /* 0x0000000c1b1c7219 */ /* 0x188fe40000001205 */
[-C--:B------:R-:W-:Y:S02]  /*0c70*/  SHF.L.U32 R0, R9, R12.reuse, RZ ;  /* 0x0000000c09007219 */ /* 0x080fe400000006ff */
[----:B------:R-:W-:Y:S01]  /*0c80*/  SHF.R.U32.HI R5, RZ, R12, R5 ;  /* 0x0000000cff057219 */ /* 0x000fe20000011605 */
[----:B------:R-:W-:Y:S01]  /*0c90*/  IMAD.MOV.U32 R4, RZ, RZ, R28 ;  /* 0x000000ffff047224 */ /* 0x000fe200078e001c */
[----:B------:R-:W-:Y:S01]  /*0ca0*/  LOP3.LUT R10, RZ, R0, RZ, 0x33, !PT ;  /* 0x00000000ff0a7212 */ /* 0x000fe200078e33ff */
[----:B------:R-:W3:Y:S01]  /*0cb0*/  LDC R26, c[0x0][0x610] ;  /* 0x00018400ff1a7b82 */ /* 0x000ee20000000800 */
[----:B------:R-:W-:Y:S05]  /*0cc0*/  @!P0 BRA `(.L_x_10) ;  /* 0x0000000000288947 */ /* 0x000fea0003800000 */
[----:B------:R-:W4:Y:S02]  /*0cd0*/  LDC R9, c[0x0][0x64c] ;  /* 0x00019300ff097b82 */ /* 0x000f240000000800 */
[----:B----4-:R-:W-:-:S05]  /*0ce0*/  IADD3 R9, P0, R28, R9, RZ ;  /* 0x000000091c097210 */ /* 0x010fca0007f1e0ff */
        /* <DEDUP_REMOVED lines=8> */
.L_x_10:
[----:B-1----:R-:W-:Y:S01]  /*0d70*/  SHF.R.U64 R4, R4, R14, R5 ;  /* 0x0000000e04047219 */ /* 0x002fe20000001205 */
[----:B0-----:R-:W-:Y:S01]  /*0d80*/  VIADD R6, R15, 0xffffffff ;  /* 0xffffffff0f067836 */ /* 0x001fe20000000000 */
[----:B------:R-:W-:Y:S02]  /*0d90*/  SHF.L.U32 R0, R21, R12, RZ ;  /* 0x0000000c15007219 */ /* 0x000fe400000006ff */
[----:B------:R-:W-:Y:S01]  /*0da0*/  LOP3.LUT R5, R27, R10, RZ, 0xc0, !PT ;  /* 0x0000000a1b057212 */ /* 0x000fe200078ec0ff */
[----:B------:R-:W-:Y:S01]  /*0db0*/  IMAD.MOV R7, RZ, RZ, -R4 ;  /* 0x000000ffff077224 */ /* 0x000fe200078e0a04 */
[----:B------:R-:W-:Y:S02]  /*0dc0*/  SEL R3, R3, R30, !P1 ;  /* 0x0000001e03037207 */ /* 0x000fe40004800000 */
[----:B------:R-:W-:Y:S01]  /*0dd0*/  LOP3.LUT R6, R13, R6, RZ, 0xc0, !PT ;  /* 0x000000060d067212 */ /* 0x000fe200078ec0ff */
[----:B------:R-:W-:Y:S02]  /*0de0*/  IMAD R4, R0, R4, R5 ;  /* 0x0000000400047224 */ /* 0x000fe400078e0205 */
[----:B--2---:R-:W-:-:S02]  /*0df0*/  IMAD R0, R7, R20, R28 ;  /* 0x0000001407007224 */ /* 0x004fc400078e021c */
[----:B---3--:R-:W-:Y:S02]  /*0e00*/  IMAD R3, R4, R26, R3 ;  /* 0x0000001a04037224 */ /* 0x008fe400078e0203 */
[----:B------:R-:W-:Y:S02]  /*0e10*/  IMAD.MOV.U32 R5, RZ, RZ, 0x1 ;  /* 0x00000001ff057424 */ /* 0x000fe400078e00ff */
[----:B------:R-:W-:-:S03]  /*0e20*/  IMAD R4, R0, R15, R6 ;  /* 0x0000000f00047224 */ /* 0x000fc600078e0206 */
[----:B------:R-:W-:Y:S02]  /*0e30*/  PRMT R0, R5, 0x7610, R0 ;  /* 0x0000761005007816 */ /* 0x000fe40000000000 */
[----:B------:R-:W-:Y:S02]  /*0e40*/  SEL R60, R4, R3, !P1 ;  /* 0x00000003043c7207 */ /* 0x000fe40004800000 */
[----:B------:R-:W-:-:S07]  /*0e50*/  SEL R59, R3, R4, !P1 ;  /* 0x00000004033b7207 */ /* 0x000fce0004800000 */
.L_x_8:
[----:B------:R-:W-:-:S08]  /*0e60*/  NOP ;  /* 0x0000000000007918 */ /* 0x000fd00000000000 */
[----:B------:R-:W0:Y:S02]  /*0e70*/  USETMAXREG.TRY_ALLOC.CTAPOOL UP0, 0xe8 ;  /* 0x000000e8000079c8 */ /* 0x000e240008000600 */
[----:B0-----:R-:W-:-:S13]  /*0e80*/  PLOP3.LUT P0, PT, PT, PT, UP0, 0x80, 0x0 ;  /* 0x000000000000781c */ /* 0x001fda0003f0f008 */
[----:B------:R-:W-:Y:S05]  /*0e90*/  @!P0 BRA `(.L_x_8) ;  /* 0xfffffffc00f08947 */ /* 0x000fea000383ffff */
[----:B------:R-:W-:Y:S01]  /*0ea0*/  ULDC.64 UR4, c[0x0][0x598] ;  /* 0x0001660000047ab9 */ /* 0x000fe20000000a00 */
[----:B------:R-:W-:Y:S01]  /*0eb0*/  ULDC.64 UR36, c[0x0][0x208] ;  /* 0x0000820000247ab9 */ /* 0x000fe20000000a00 */
[----:B------:R-:W-:-:S04]  /*0ec0*/  ISETP.NE.U32.AND P0, PT, RZ, UR4, PT ;  /* 0x00000004ff007c0c */ /* 0x000fc8000bf05070 */
[----:B------:R-:W-:-:S13]  /*0ed0*/  ISETP.NE.AND.EX P0, PT, RZ, UR5, PT, P0 ;  /* 0x00000005ff007c0c */ /* 0x000fda000bf05300 */
[----:B------:R-:W-:Y:S05]  /*0ee0*/  @!P0 BRA `(.L_x_11) ;  /* 0x00000000001c8947 */ /* 0x000fea0003800000 */
[----:B------:R-:W0:Y:S02]  /*0ef0*/  LDC.64 R4, c[0x0][0x598] ;  /* 0x00016600ff047b82 */ /* 0x000e240000000a00 */
[----:B0-----:R-:W2:Y:S02]  /*0f00*/  LDG.E.64 R4, desc[UR36][R4.64] ;  /* 0x0000002404047981 */ /* 0x001ea4000c1e1b00 */
[----:B--2---:R-:W-:-:S04]  /*0f10*/  ISETP.NE.U32.AND P0, PT, R4, RZ, PT ;  /* 0x000000ff0400720c */ /* 0x004fc80003f05070 */
[----:B------:R-:W-:-:S13]  /*0f20*/  ISETP.NE.AND.EX P0, PT, R5, RZ, PT, P0 ;  /* 0x000000ff0500720c */ /* 0x000fda0003f05300 */
[----:B------:R-:W-:Y:S05]  /*0f30*/  @!P0 BRA `(.L_x_11) ;  /* 0x0000000000088947 */ /* 0x000fea0003800000 */
[----:B------:R0:W5:Y:S01]  /*0f40*/  LD.E R56, desc[UR36][R4.64] ;  /* 0x0000002404387980 */ /* 0x000162000c101900 */
[----:B------:R-:W-:Y:S05]  /*0f50*/  BRA `(.L_x_12) ;  /* 0x0000000000247947 */ /* 0x000fea0003800000 */
.L_x_11:
[----:B------:R-:W-:Y:S02]  /*0f60*/  ULDC.64 UR4, c[0x0][0x588] ;  /* 0x0001620000047ab9 */ /* 0x000fe40000000a00 */
[----:B------:R-:W-:-:S04]  /*0f70*/  ISETP.NE.U32.AND P0, PT, RZ, UR4, PT ;  /* 0x00000004ff007c0c */ /* 0x000fc8000bf05070 */
[----:B------:R-:W-:-:S13]  /*0f80*/  ISETP.NE.AND.EX P0, PT, RZ, UR5, PT, P0 ;  /* 0x00000005ff007c0c */ /* 0x000fda000bf05300 */
[----:B------:R-:W-:Y:S05]  /*0f90*/  @!P0 BRA `(.L_x_13) ;  /* 0x00000000000c8947 */ /* 0x000fea0003800000 */
[----:B------:R-:W0:Y:S02]  /*0fa0*/  LDC.64 R56, c[0x0][0x588] ;  /* 0x00016200ff387b82 */ /* 0x000e240000000a00 */
[----:B0-----:R1:W5:Y:S01]  /*0fb0*/  LDG.E R56, desc[UR36][R56.64] ;  /* 0x0000002438387981 */ /* 0x001362000c1e1900 */
[----:B------:R-:W-:Y:S05]  /*0fc0*/  BRA `(.L_x_12) ;  /* 0x0000000000087947 */ /* 0x000fea0003800000 */
.L_x_13:
[----:B------:R-:W-:Y:S02]  /*0fd0*/  ULDC UR4, c[0x0][0x580] ;  /* 0x0001600000047ab9 */ /* 0x000fe40000000800 */
[----:B------:R-:W-:-:S07]  /*0fe0*/  IMAD.U32 R56, RZ, RZ, UR4 ;  /* 0x00000004ff387e24 */ /* 0x000fce000f8e00ff */
.L_x_12:
[----:B------:R-:W-:Y:S02]  /*0ff0*/  ULDC.64 UR4, c[0x0][0x5a0] ;  /* 0x0001680000047ab9 */ /* 0x000fe40000000a00 */
[----:B------:R-:W-:-:S04]  /*1000*/  ISETP.NE.U32.AND P0, PT, RZ, UR4, PT ;  /* 0x00000004ff007c0c */ /* 0x000fc8000bf05070 */
[----:B------:R-:W-:-:S13]  /*1010*/  ISETP.NE.AND.EX P0, PT, RZ, UR5, PT, P0 ;  /* 0x00000005ff007c0c */ /* 0x000fda000bf05300 */
[----:B------:R-:W-:Y:S05]  /*1020*/  @!P0 BRA `(.L_x_14) ;  /* 0x00000000001c8947 */ /* 0x000fea0003800000 */
[----:B0-----:R-:W0:Y:S02]  /*1030*/  LDC.64 R4, c[0x0][0x5a0] ;  /* 0x00016800ff047b82 */ /* 0x001e240000000a00 */
[----:B0-----:R-:W2:Y:S02]  /*1040*/  LDG.E.64 R4, desc[UR36][R4.64] ;  /* 0x0000002404047981 */ /* 0x001ea4000c1e1b00 */
[----:B--2---:R-:W-:-:S04]  /*1050*/  ISETP.NE.U32.AND P0, PT, R4, RZ, PT ;  /* 0x000000ff0400720c */ /* 0x004fc80003f05070 */
[----:B------:R-:W-:-:S13]  /*1060*/  ISETP.NE.AND.EX P0, PT, R5, RZ, PT, P0 ;  /* 0x000000ff0500720c */ /* 0x000fda0003f05300 */
[----:B------:R-:W-:Y:S05]  /*1070*/  @!P0 BRA `(.L_x_14) ;  /* 0x0000000000088947 */ /* 0x000fea0003800000 */
[----:B-1----:R0:W5:Y:S01]  /*1080*/  LD.E R57, desc[UR36][R4.64] ;  /* 0x0000002404397980 */ /* 0x002162000c101900 */
[----:B------:R-:W-:Y:S05]  /*1090*/  BRA `(.L_x_15) ;  /* 0x0000000000247947 */ /* 0x000fea0003800000 */
.L_x_14:
[----:B------:R-:W-:Y:S02]  /*10a0*/  ULDC.64 UR4, c[0x0][0x590] ;  /* 0x0001640000047ab9 */ /* 0x000fe40000000a00 */
[----:B------:R-:W-:-:S04]  /*10b0*/  ISETP.NE.U32.AND P0, PT, RZ, UR4, PT ;  /* 0x00000004ff007c0c */ /* 0x000fc8000bf05070 */
[----:B------:R-:W-:-:S13]  /*10c0*/  ISETP.NE.AND.EX P0, PT, RZ, UR5, PT, P0 ;  /* 0x00000005ff007c0c */ /* 0x000fda000bf05300 */
[----:B------:R-:W-:Y:S05]  /*10d0*/  @!P0 BRA `(.L_x_16) ;  /* 0x00000000000c8947 */ /* 0x000fea0003800000 */
[----:B0-----:R-:W1:Y:S02]  /*10e0*/  LDC.64 R4, c[0x0][0x590] ;  /* 0x00016400ff047b82 */ /* 0x001e640000000a00 */
[----:B-1----:R1:W5:Y:S01]  /*10f0*/  LDG.E R57, desc[UR36][R4.64] ;  /* 0x0000002404397981 */ /* 0x002362000c1e1900 */
[----:B------:R-:W-:Y:S05]  /*1100*/  BRA `(.L_x_15) ;  /* 0x0000000000087947 */ /* 0x000fea0003800000 */
.L_x_16:
[----:B------:R-:W-:Y:S02]  /*1110*/  ULDC UR4, c[0x0][0x584] ;  /* 0x0001610000047ab9 */ /* 0x000fe40000000800 */
[----:B-1----:R-:W-:-:S07]  /*1120*/  IMAD.U32 R57, RZ, RZ, UR4 ;  /* 0x00000004ff397e24 */ /* 0x002fce000f8e00ff */
.L_x_15:
[----:B------:R-:W-:-:S13]  /*1130*/  LOP3.LUT P0, RZ, R0, 0xff, RZ, 0xc0, !PT ;  /* 0x000000ff00ff7812 */ /* 0x000fda000780c0ff */
[----:B------:R-:W-:Y:S05]  /*1140*/  @!P0 EXIT ;  /* 0x000000000000894d */ /* 0x000fea0003800000 */
[----:B------:R-:W-:Y:S01]  /*1150*/  ULDC UR4, c[0x0][0x28c] ;  /* 0x0000a30000047ab9 */ /* 0x000fe20000000800 */
[----:B------:R-:W-:Y:S01]  /*1160*/  UMOV UR38, URZ ;  /* 0x0000003f00267c82 */ /* 0x000fe20008000000 */
[----:B------:R-:W-:Y:S01]  /*1170*/  UIADD3 UR4, UR4, 0x7f, URZ ;  /* 0x0000007f04047890 */ /* 0x000fe2000fffe03f */
[----:B------:R-:W-:-:S03]  /*1180*/  UMOV UR39, URZ ;  /* 0x0000003f00277c82 */ /* 0x000fc60008000000 */
[----:B------:R-:W-:-:S04]  /*1190*/  USHF.R.S32.HI UR5, URZ, 0x1f, UR4 ;  /* 0x0000001f3f057899 */ /* 0x000fc80008011404 */
[----:B------:R-:W-:-:S04]  /*11a0*/  ULEA.HI UR5, UR5, UR4, URZ, 0x7 ;  /* 0x0000000405057291 */ /* 0x000fc8000f8f383f */
[----:B------:R-:W-:-:S12]  /*11b0*/  USHF.R.S32.HI UR40, URZ, 0x7, UR5 ;  /* 0x000000073f287899 */ /* 0x000fd80008011405 */
.L_x_104:
[----:B------:R-:W-:Y:S01]  /*11c0*/  LOP3.LUT R0, R18, 0x80, RZ, 0xc0, !PT ;  /* 0x0000008012007812 */ /* 0x000fe200078ec0ff */
[----:B------:R-:W2:Y:S01]  /*11d0*/  S2UR UR7, SR_CgaCtaId ;  /* 0x00000000000779c3 */ /* 0x000ea20000008800 */
[----:B------:R-:W-:Y:S02]  /*11e0*/  UMOV UR6, 0x400 ;  /* 0x0000040000067882 */ /* 0x000fe40000000000 */
[----:B------:R-:W-:-:S06]  /*11f0*/  SHF.R.U32.HI R0, RZ, 0x7, R0 ;  /* 0x00000007ff007819 */ /* 0x000fcc0000011600 */
[----:B------:R-:W3:Y:S01]  /*1200*/  SHFL.IDX PT, R0, R0, RZ, 0x1f ;  /* 0x00001fff00007589 */ /* 0x000ee200000e0000 */
[----:B--2---:R-:W-:Y:S01]  /*1210*/  ULEA UR6, UR7, UR6, 0x18 ;  /* 0x0000000607067291 */ /* 0x004fe2000f8ec03f */
[----:B---3--:R-:W-:-:S13]  /*1220*/  R2UR UR4, R0 ;  /* 0x00000000000472ca */ /* 0x008fda00000e0000 */
[----:B------:R-:W-:-:S04]  /*1230*/  ULEA.HI UR5, UR4, UR4, URZ, 0x1 ;  /* 0x0000000404057291 */ /* 0x000fc8000f8f083f */
[----:B------:R-:W-:-:S04]  /*1240*/  ULOP3.LUT UR5, UR5, 0x7fffe, URZ, 0xc0, !UPT ;  /* 0x0007fffe05057892 */ /* 0x000fc8000f8ec03f */
[----:B------:R-:W-:-:S03]  /*1250*/  UIADD3 UR5, UR4, -UR5, URZ ;  /* 0x8000000504057290 */ /* 0x000fc6000fffe03f */
[----:B------:R-:W-:Y:S01]  /*1260*/  ULDC UR4, c[0x0][0x28c] ;  /* 0x0000a30000047ab9 */ /* 0x000fe20000000800 */
[----:B------:R-:W-:Y:S01]  /*1270*/  ULEA UR5, UR5, UR6, 0xd ;  /* 0x0000000605057291 */ /* 0x000fe2000f8e683f */
[----:B------:R-:W-:-:S03]  /*1280*/  ISETP.LT.AND P0, PT, RZ, UR4, PT ;  /* 0x00000004ff007c0c */ /* 0x000fc6000bf01270 */
[----:B------:R-:W-:-:S04]  /*1290*/  UIADD3 UR5, UR5, 0x100, URZ ;  /* 0x0000010005057890 */ /* 0x000fc8000fffe03f */
[----:B------:R-:W-:-:S04]  /*12a0*/  USHF.R.U32.HI UR5, URZ, 0x4, UR5 ;  /* 0x000000043f057899 */ /* 0x000fc80008011605 */
[----:B------:R-:W-:Y:S02]  /*12b0*/  ULOP3.LUT UR41, UR5, 0x3fff, URZ, 0xc0, !UPT ;  /* 0x00003fff05297892 */ /* 0x000fe4000f8ec03f */
[----:B0---4-:R-:W-:Y:S10]  /*12c0*/  @P0 BRA `(.L_x_17) ;  /* 0x0000000000400947 */ /* 0x011ff40003800000 */
[----:B------:R-:W-:Y:S01]  /*12d0*/  MOV R0, 0x0 ;  /* 0x0000000000007802 */ /* 0x000fe20000000f00 */
[----:B------:R-:W-:Y:S01]  /*12e0*/  ULDC.64 UR4, c[0x4][0x68] ;  /* 0x01001a0000047ab9 */ /* 0x000fe20000000a00 */
[----:B------:R-:W-:Y:S01]  /*12f0*/  ULDC.64 UR6, c[0x4][0x8] ;  /* 0x0100020000067ab9 */ /* 0x000fe20000000a00 */
[----:B01----:R-:W-:Y:S01]  /*1300*/  IMAD.U32 R4, RZ, RZ, UR4 ;  /* 0x00000004ff047e24 */ /* 0x003fe2000f8e00ff */
[----:B------:R0:W1:Y:S01]  /*1310*/  LDC.64 R14, c[0x4][R0] ;  /* 0x01000000000e7b82 */ /* 0x0000620000000a00 */
[----:B------:R-:W-:Y:S01]  /*1320*/  IMAD.U32 R5, RZ, RZ, UR5 ;  /* 0x00000005ff057e24 */ /* 0x000fe2000f8e00ff */
[----:B------:R-:W-:Y:S01]  /*1330*/  ULDC.64 UR4, c[0x4][0x70] ;  /* 0x01001c0000047ab9 */ /* 0x000fe20000000a00 */
[----:B------:R-:W-:Y:S02]  /*1340*/  IMAD.U32 R10, RZ, RZ, UR6 ;  /* 0x00000006ff0a7e24 */ /* 0x000fe4000f8e00ff */
[----:B------:R-:W-:Y:S02]  /*1350*/  IMAD.U32 R6, RZ, RZ, UR4 ;  /* 0x00000004ff067e24 */ /* 0x000fe4000f8e00ff */
[----:B------:R-:W-:-:S02]  /*1360*/  IMAD.U32 R7, RZ, RZ, UR5 ;  /* 0x00000005ff077e24 */ /* 0x000fc4000f8e00ff */
[----:B------:R-:W-:Y:S02]  /*1370*/  IMAD.U32 R11, RZ, RZ, UR7 ;  /* 0x00000007ff0b7e24 */ /* 0x000fe4000f8e00ff */
[----:B------:R-:W-:Y:S02]  /*1380*/  IMAD.MOV.U32 R8, RZ, RZ, 0x1e1 ;  /* 0x000001e1ff087424 */ /* 0x000fe400078e00ff */
[----:B------:R-:W-:Y:S02]  /*1390*/  IMAD.MOV.U32 R12, RZ, RZ, 0x1 ;  /* 0x00000001ff0c7424 */ /* 0x000fe400078e00ff */
[----:B0-----:R-:W-:-:S07]  /*13a0*/  IMAD.MOV.U32 R13, RZ, RZ, RZ ;  /* 0x000000ffff0d7224 */ /* 0x001fce00078e00ff */
[----:B------:R-:W-:-:S07]  /*13b0*/  LEPC R20, `(.L_x_17) ;  /* 0x000000001014794e */ /* 0x000fce0000000000 */
[----:B-1---5:R-:W-:Y:S05]  /*13c0*/  CALL.ABS.NOINC R14 ;  /* 0x000000000e007343 */ /* 0x022fea0003c00000 */
.L_x_17:
[----:B------:R-:W-:-:S04]  /*13d0*/  LOP3.LUT R0, R19, 0x1, RZ, 0xfc, !PT ;  /* 0x0000000113007812 */ /* 0x000fc800078efcff */
[----:B------:R-:W-:-:S13]  /*13e0*/  ISETP.NE.AND P0, PT, R0, 0x3, PT ;  /* 0x000000030000780c */ /* 0x000fda0003f05270 */
[----:B------:R-:W-:Y:S05]  /*13f0*/  @!P0 BRA `(.L_x_18) ;  /* 0x0000000000048947 */ /* 0x000fea0003800000 */
[----:B------:R-:W-:Y:S01]  /*1400*/  BPT.TRAP 0x1 ;  /* 0x000000040000795c */ /* 0x000fe20000300000 */
.L_x_18:
[----:B------:R-:W2:Y:S01]  /*1410*/  S2UR UR5, SR_CgaCtaId ;  /* 0x00000000000579c3 */ /* 0x000ea20000008800 */
[----:B------:R-:W-:Y:S01]  /*1420*/  UMOV UR4, 0x400 ;  /* 0x0000040000047882 */ /* 0x000fe20000000000 */
[----:B------:R-:W-:Y:S02]  /*1430*/  IMAD.U32 R0, RZ, RZ, UR38 ;  /* 0x00000026ff007e24 */ /* 0x000fe4000f8e00ff */
[----:B------:R-:W-:-:S03]  /*1440*/  IMAD.U32 R3, RZ, RZ, UR39 ;  /* 0x00000027ff037e24 */ /* 0x000fc6000f8e00ff */
[----:B------:R-:W-:Y:S01]  /*1450*/  SHF.L.U32 R0, R0, 0x1f, RZ ;  /* 0x0000001f00007819 */ /* 0x000fe200000006ff */
[----:B--2---:R-:W-:-:S06]  /*1460*/  ULEA UR4, UR5, UR4, 0x18 ;  /* 0x0000000405047291 */ /* 0x004fcc000f8ec03f */
[----:B------:R-:W-:-:S04]  /*1470*/  IMAD.U32 R6, RZ, RZ, UR4 ;  /* 0x00000004ff067e24 */ /* 0x000fc8000f8e00ff */
[----:B------:R-:W-:-:S04]  /*1480*/  IMAD R3, R3, 0x8, R6 ;  /* 0x0000000803037824 */ /* 0x000fc800078e0206 */
[----:B------:R2:W3:Y:S01]  /*1490*/  SYNCS.PHASECHK.TRANS64.TRYWAIT P1, [R3+URZ], R0 ;  /* 0x00000000030075a7 */ /* 0x0004e2000802017f */
[----:B------:R-:W-:Y:S05]  /*14a0*/  @!P0 BRA `(.L_x_19) ;  /* 0x0000000000048947 */ /* 0x000fea0003800000 */
[----:B------:R-:W-:Y:S01]  /*14b0*/  BPT.TRAP 0x1 ;  /* 0x000000040000795c */ /* 0x000fe20000300000 */
.L_x_19:
[----:B---3--:R-:W-:Y:S05]  /*14c0*/  @P1 BRA `(.L_x_20) ;  /* 0x0000000000081947 */ /* 0x008fea0003800000 */
[----:B------:R-:W3:Y:S02]  /*14d0*/  SYNCS.PHASECHK.TRANS64.TRYWAIT P1, [R3+URZ], R0 ;  /* 0x00000000030075a7 */ /* 0x000ee4000802017f */
[----:B---3--:R-:W-:Y:S05]  /*14e0*/  @!P1 BRA `(.L_x_21) ;  /* 0x00000044000c9947 */ /* 0x008fea0003800000 */
.L_x_20:
[----:B------:R-:W-:-:S04]  /*14f0*/  UISETP.LT.AND UP0, UPT, UR40, 0x1, UPT ;  /* 0x000000012800788c */ /* 0x000fc8000bf01270 */
[----:B------:R-:W-:-:S06]  /*1500*/  USEL UR4, UR40, 0x1, UP0 ;  /* 0x0000000128047887 */ /* 0x000fcc0008000000 */
[----:B--23--:R-:W-:Y:S01]  /*1510*/  IMAD.U32 R0, RZ, RZ, UR4 ;  /* 0x00000004ff007e24 */ /* 0x00cfe2000f8e00ff */
[----:B------:R-:W-:Y:S05]  /*1520*/  WARPSYNC.ALL ;  /* 0x0000000000007948 */ /* 0x000fea0003800000 */
[----:B------:R-:W-:-:S04]  /*1530*/  IADD3 R0, -R0, UR40, RZ ;  /* 0x0000002800007c10 */ /* 0x000fc8000fffe1ff */
[----:B------:R-:W-:Y:S02]  /*1540*/  ISETP.GE.AND P1, PT, R0, 0x1, PT ;  /* 0x000000010000780c */ /* 0x000fe40003f26270 */
[----:B------:R-:W-:Y:S01]  /*1550*/  R2UR UR4, R6 ;  /* 0x00000000060472ca */ /* 0x000fe200000e0000 */
[----:B------:R-:W-:Y:S01]  /*1560*/  WARPGROUP.ARRIVE ;  /* 0x00000000000079c5 */ /* 0x000fe20000000000 */
[----:B------:R-:W-:Y:S01]  /*1570*/  UMOV UR9, 0x40000040 ;  /* 0x4000004000097882 */ /* 0x000fe20000000000 */
[----:B------:R-:W-:-:S10]  /*1580*/  UMOV UR11, 0x40000040 ;  /* 0x40000040000b7882 */ /* 0x000fd40000000000 */
[----:B------:R-:W-:-:S04]  /*1590*/  UIADD3 UR4, UR4, 0xc100, URZ ;  /* 0x0000c10004047890 */ /* 0x000fc8000fffe03f */
[----:B------:R-:W-:-:S04]  /*15a0*/  USHF.R.U32.HI UR4, URZ, 0x4, UR4 ;  /* 0x000000043f047899 */ /* 0x000fc80008011604 */
[----:B------:R-:W-:Y:S02]  /*15b0*/  ULOP3.LUT UR5, UR4, 0x3fff, URZ, 0xc0, !UPT ;  /* 0x00003fff04057892 */ /* 0x000fe4000f8ec03f */
[----:B------:R-:W-:Y:S02]  /*15c0*/  ULOP3.LUT UR4, UR41, 0x10000, URZ, 0xfc, !UPT ;  /* 0x0001000029047892 */ /* 0x000fe4000f8efc3f */
[----:B------:R-:W-:Y:S02]  /*15d0*/  ULOP3.LUT UR5, UR5, 0x10000, URZ, 0xfc, !UPT ;  /* 0x0001000005057892 */ /* 0x000fe4000f8efc3f */
[----:B------:R-:W-:Y:S02]  /*15e0*/  ULEA UR6, UR39, UR4, 0xa ;  /* 0x0000000427067291 */ /* 0x000fe4000f8e503f */
[----:B------:R-:W-:-:S05]  /*15f0*/  ULEA UR7, UR39, UR5, 0x9 ;  /* 0x0000000527077291 */ /* 0x000fca000f8e483f */
[----:B------:R-:W-:Y:S02]  /*1600*/  UMOV UR8, UR6 ;  /* 0x0000000600087c82 */ /* 0x000fe40008000000 */
[----:B------:R-:W-:Y:S02]  /*1610*/  UMOV UR10, UR7 ;  /* 0x00000007000a7c82 */ /* 0x000fe40008000000 */
[----:B------:R-:W-:Y:S01]  /*1620*/  IGMMA.64x64x32.S8.S8 R24, gdesc[UR8], RZ, !UPT, gsb0 ;  /* 0x01e00000081879f1 */ /* 0x000fe2000c0410ff */
[----:B------:R-:W-:Y:S02]  /*1630*/  UIADD3 UR8, UR6, 0x2, URZ ;  /* 0x0000000206087890 */ /* 0x000fe4000fffe03f */
[----:B------:R-:W-:Y:S01]  /*1640*/  UIADD3 UR10, UR7, 0x2, URZ ;  /* 0x00000002070a7890 */ /* 0x000fe2000fffe03f */
[----:B------:R-:W-:Y:S01]  /*1650*/  UMOV UR9, 0x40000040 ;  /* 0x4000004000097882 */ /* 0x000fe20000000000 */
[----:B------:R-:W-:Y:S01]  /*1660*/  UMOV UR11, 0x40000040 ;  /* 0x40000040000b7882 */ /* 0x000fe20000000000 */
[----:B------:R-:W-:-:S02]  /*1670*/  WARPGROUP.DEPBAR.LE gsb0, 0x0 ;  /* 0x00008000000079c5 */ /* 0x000fc40000010000 */
[----:B------:R-:W-:-:S06]  /*1680*/  WARPGROUP.ARRIVE ;  /* 0x00000000000079c5 */ /* 0x000fcc0000000000 */
[----:B------:R-:W-:Y:S01]  /*1690*/  IGMMA.64x64x32.S8.S8 R24, gdesc[UR8], R24, gsb0 ;  /* 0x01e00000081879f1 */ /* 0x000fe20008041018 */
[----:B------:R-:W-:Y:S02]  /*16a0*/  UIADD3 UR8, UR6, 0x4, URZ ;  /* 0x0000000406087890 */ /* 0x000fe4000fffe03f */
[----:B------:R-:W-:Y:S01]  /*16b0*/  UIADD3 UR10, UR7, 0x4, URZ ;  /* 0x00000004070a7890 */ /* 0x000fe2000fffe03f */
[----:B------:R-:W-:Y:S01]  /*16c0*/  UMOV UR9, 0x40000040 ;  /* 0x4000004000097882 */ /* 0x000fe20000000000 */
[----:B------:R-:W-:Y:S01]  /*16d0*/  UMOV UR11, 0x40000040 ;  /* 0x40000040000b7882 */ /* 0x000fe20000000000 */
[----:B------:R-:W-:Y:S02]  /*16e0*/  WARPGROUP.DEPBAR.LE gsb0, 0x0 ;  /* 0x00008000000079c5 */ /* 0x000fe40000010000 */
        /* <DEDUP_REMOVED lines=8> */
[----:B------:R-:W-:Y:S03]  /*1770*/  IGMMA.64x64x32.S8.S8 R24, gdesc[UR8], R24, gsb0 ;  /* 0x01e00000081879f1 */ /* 0x000fe60008041018 */
[----:B------:R-:W-:Y:S02]  /*1780*/  WARPGROUP.DEPBAR.LE gsb0, 0x0 ;  /* 0x00008000000079c5 */ /* 0x000fe40000010000 */
[----:B------:R-:W-:Y:S05]  /*1790*/  @!P1 BRA `(.L_x_22) ;  /* 0x0000000400249947 */ /* 0x000fea0003800000 */
[----:B------:R-:W-:Y:S02]  /*17a0*/  UIADD3 UR6, UR39, 0x1, URZ ;  /* 0x0000000127067890 */ /* 0x000fe4000fffe03f */
[----:B------:R-:W-:Y:S02]  /*17b0*/  IMAD.U32 R3, RZ, RZ, UR39 ;  /* 0x00000027ff037e24 */ /* 0x000fe4000f8e00ff */
[----:B------:R-:W-:-:S04]  /*17c0*/  UISETP.NE.AND UP0, UPT, UR6, 0x3, UPT ;  /* 0x000000030600788c */ /* 0x000fc8000bf05270 */
[----:B------:R-:W-:Y:S02]  /*17d0*/  USEL UR7, URZ, 0x1, UP0 ;  /* 0x000000013f077887 */ /* 0x000fe40008000000 */
[----:B------:R-:W-:Y:S02]  /*17e0*/  USEL UR6, UR6, URZ, UP0 ;  /* 0x0000003f06067287 */ /* 0x000fe40008000000 */
[----:B------:R-:W-:-:S06]  /*17f0*/  ULOP3.LUT UR7, UR38, UR7, URZ, 0x3c, !UPT ;  /* 0x0000000726077292 */ /* 0x000fcc000f8e3c3f */
[----:B------:R-:W-:-:S07]  /*1800*/  IMAD.U32 R7, RZ, RZ, UR7 ;  /* 0x00000007ff077e24 */ /* 0x000fce000f8e00ff */
.L_x_29:
[----:B------:R-:W-:Y:S05]  /*1810*/  @!P0 BRA `(.L_x_23) ;  /* 0x0000000000048947 */ /* 0x000fea0003800000 */
[----:B------:R-:W-:Y:S01]  /*1820*/  BPT.TRAP 0x1 ;  /* 0x000000040000795c */ /* 0x000fe20000300000 */
.L_x_23:
[----:B------:R-:W2:Y:S01]  /*1830*/  S2UR UR8, SR_CgaCtaId ;  /* 0x00000000000879c3 */ /* 0x000ea20000008800 */
[----:B------:R-:W-:Y:S01]  /*1840*/  UMOV UR7, 0x400 ;  /* 0x0000040000077882 */ /* 0x000fe20000000000 */
[----:B01----:R-:W-:Y:S01]  /*1850*/  IMAD.U32 R5, RZ, RZ, UR6 ;  /* 0x00000006ff057e24 */ /* 0x003fe2000f8e00ff */
[----:B------:R-:W-:Y:S01]  /*1860*/  SHF.L.U32 R4, R7, 0x1f, RZ ;  /* 0x0000001f07047819 */ /* 0x000fe200000006ff */
[----:B--2---:R-:W-:-:S06]  /*1870*/  ULEA UR7, UR8, UR7, 0x18 ;  /* 0x0000000708077291 */ /* 0x004fcc000f8ec03f */
[----:B------:R-:W-:-:S04]  /*1880*/  IMAD.U32 R6, RZ, RZ, UR7 ;  /* 0x00000007ff067e24 */ /* 0x000fc8000f8e00ff */
[----:B------:R-:W-:-:S04]  /*1890*/  IMAD R5, R5, 0x8, R6 ;  /* 0x0000000805057824 */ /* 0x000fc800078e0206 */
[----:B------:R0:W1:Y:S01]  /*18a0*/  SYNCS.PHASECHK.TRANS64.TRYWAIT P1, [R5+URZ], R4 ;  /* 0x00000004050075a7 */ /* 0x000062000802017f */
[----:B------:R-:W-:Y:S05]  /*18b0*/  @!P0 BRA `(.L_x_24) ;  /* 0x0000000000048947 */ /* 0x000fea0003800000 */
[----:B------:R-:W-:Y:S01]  /*18c0*/  BPT.TRAP 0x1 ;  /* 0x000000040000795c */ /* 0x000fe20000300000 */
.L_x_24:
[----:B-1----:R-:W-:Y:S05]  /*18d0*/  @P1 BRA `(.L_x_25) ;  /* 0x0000000000081947 */ /* 0x002fea0003800000 */
[----:B------:R-:W1:Y:S02]  /*18e0*/  SYNCS.PHASECHK.TRANS64.TRYWAIT P1, [R5+URZ], R4 ;  /* 0x00000004050075a7 */ /* 0x000e64000802017f */
[----:B-1----:R-:W-:Y:S05]  /*18f0*/  @!P1 BRA `(.L_x_26) ;  /* 0x00000040001c9947 */ /* 0x002fea0003800000 */
.L_x_25:
[----:B------:R-:W-:Y:S01]  /*1900*/  ULEA UR7, UR6, UR4, 0xa ;  /* 0x0000000406077291 */ /* 0x000fe2000f8e503f */
[----:B------:R-:W-:Y:S01]  /*1910*/  WARPGROUP.ARRIVE ;  /* 0x00000000000079c5 */ /* 0x000fe20000000000 */
[----:B------:R-:W-:Y:S01]  /*1920*/  ULEA UR12, UR6, UR5, 0x9 ;  /* 0x00000005060c7291 */ /* 0x000fe2000f8e483f */
[----:B------:R-:W-:Y:S01]  /*1930*/  UMOV UR9, 0x40000040 ;  /* 0x4000004000097882 */ /* 0x000fe20000000000 */
[----:B------:R-:W-:-:S03]  /*1940*/  UMOV UR11, 0x40000040 ;  /* 0x40000040000b7882 */ /* 0x000fc60000000000 */
[----:B------:R-:W-:Y:S02]  /*1950*/  UMOV UR8, UR7 ;  /* 0x0000000700087c82 */ /* 0x000fe40008000000 */
[----:B------:R-:W-:Y:S02]  /*1960*/  UMOV UR10, UR12 ;  /* 0x0000000c000a7c82 */ /* 0x000fe40008000000 */
[----:B------:R-:W-:Y:S01]  /*1970*/  IGMMA.64x64x32.S8.S8 R24, gdesc[UR8], R24, gsb0 ;  /* 0x01e00000081879f1 */ /* 0x000fe20008041018 */
        /* <DEDUP_REMOVED lines=23> */
[----:B------:R-:W-:Y:S01]  /*1af0*/  BPT.TRAP 0x1 ;  /* 0x000000040000795c */ /* 0x000fe20000300000 */
.L_x_27:
[----:B------:R-:W-:-:S13]  /*1b00*/  ISETP.NE.AND P1, PT, R23, RZ, PT ;  /* 0x000000ff1700720c */ /* 0x000fda0003f25270 */
[----:B01----:R-:W-:-:S04]  /*1b10*/  @P1 IMAD R4, R3, 0x8, R6 ;  /* 0x0000000803041824 */ /* 0x003fc800078e0206 */
[----:B------:R-:W-:-:S05]  /*1b20*/  @P1 VIADD R5, R4, 0x18 ;  /* 0x0000001804051836 */ /* 0x000fca0000000000 */
[----:B------:R-:W-:-:S04]  /*1b30*/  @P1 PRMT R5, R22, 0x654, R5 ;  /* 0x0000065416051816 */ /* 0x000fc80000000005 */
[----:B------:R0:W-:Y:S01]  /*1b40*/  @P1 SYNCS.ARRIVE.TRANS64.RED.A1T0 RZ, [R5+URZ], RZ ;  /* 0x000000ff05ff19a7 */ /* 0x0001e2000810043f */
[----:B------:R-:W-:-:S13]  /*1b50*/  ISETP.GT.U32.AND P1, PT, R19, 0x1, PT ;  /* 0x000000011300780c */ /* 0x000fda0003f24070 */
[----:B0-----:R-:W-:Y:S05]  /*1b60*/  @P1 BRA `(.L_x_28) ;  /* 0x0000000000041947 */ /* 0x001fea0003800000 */
[----:B------:R-:W-:Y:S01]  /*1b70*/  BPT.TRAP 0x1 ;  /* 0x000000040000795c */ /* 0x000fe20000300000 */
.L_x_28:
[----:B------:R-:W-:Y:S01]  /*1b80*/  UIADD3 UR6, UR6, 0x1, URZ ;  /* 0x0000000106067890 */ /* 0x000fe2000fffe03f */
[C---:B------:R-:W-:Y:S01]  /*1b90*/  ISETP.GT.AND P2, PT, R0.reuse, 0x1, PT ;  /* 0x000000010000780c */ /* 0x040fe20003f44270 */
[----:B------:R-:W-:Y:S02]  /*1ba0*/  VIADD R3, R3, 0x1 ;  /* 0x0000000103037836 */ /* 0x000fe40000000000 */
[----:B------:R-:W-:Y:S01]  /*1bb0*/  UISETP.NE.AND UP0, UPT, UR6, 0x3, UPT ;  /* 0x000000030600788c */ /* 0x000fe2000bf05270 */
[----:B------:R-:W-:Y:S02]  /*1bc0*/  VIADD R0, R0, 0xffffffff ;  /* 0xffffffff00007836 */ /* 0x000fe40000000000 */
[C---:B------:R-:W-:Y:S01]  /*1bd0*/  ISETP.NE.AND P1, PT, R3.reuse, 0x3, PT ;  /* 0x000000030300780c */ /* 0x040fe20003f25270 */
[----:B------:R-:W-:Y:S02]  /*1be0*/  USEL UR7, URZ, 0x1, UP0 ;  /* 0x000000013f077887 */ /* 0x000fe40008000000 */
[----:B------:R-:W-:Y:S01]  /*1bf0*/  USEL UR6, UR6, URZ, UP0 ;  /* 0x0000003f06067287 */ /* 0x000fe20008000000 */
[----:B------:R-:W-:-:S03]  /*1c00*/  SEL R3, R3, RZ, P1 ;  /* 0x000000ff03037207 */ /* 0x000fc60000800000 */
[----:B------:R-:W-:Y:S01]  /*1c10*/  LOP3.LUT R7, R7, UR7, RZ, 0x3c, !PT ;  /* 0x0000000707077c12 */ /* 0x000fe2000f8e3cff */
[----:B------:R-:W-:Y:S07]  /*1c20*/  @P2 BRA `(.L_x_29) ;  /* 0xfffffff800f82947 */ /* 0x000fee000383ffff */
.L_x_22:
[----:B------:R-:W2:Y:S02]  /*1c30*/  LDC R0, c[0x0][0x28c] ;  /* 0x0000a300ff007b82 */ /* 0x000ea40000000800 */
[----:B--2---:R-:W-:-:S13]  /*1c40*/  ISETP.GE.AND P1, PT, R0, 0x1, PT ;  /* 0x000000010000780c */ /* 0x004fda0003f26270 */
[----:B------:R-:W-:Y:S05]  /*1c50*/  @!P1 BRA `(.L_x_30) ;  /* 0x0000000000509947 */ /* 0x000fea0003800000 */
[----:B------:R-:W-:Y:S05]  /*1c60*/  @!P0 BRA `(.L_x_31) ;  /* 0x0000000000048947 */ /* 0x000fea0003800000 */
[----:B------:R-:W-:Y:S01]  /*1c70*/  BPT.TRAP 0x1 ;  /* 0x000000040000795c */ /* 0x000fe20000300000 */
.L_x_31:
[----:B------:R-:W-:Y:S01]  /*1c80*/  ISETP.NE.AND P0, PT, R23, RZ, PT ;  /* 0x000000ff1700720c */ /* 0x000fe20003f05270 */
[----:B------:R-:W-:Y:S01]  /*1c90*/  BSSY B0, `(.L_x_32) ;  /* 0x000000e000007945 */ /* 0x000fe20003800000 */
[----:B------:R-:W-:-:S11]  /*1ca0*/  ISETP.GT.U32.AND P1, PT, R19, 0x1, PT ;  /* 0x000000011300780c */ /* 0x000fd60003f24070 */
[----:B------:R-:W-:Y:S05]  /*1cb0*/  @!P0 BRA `(.L_x_33) ;  /* 0x00000000002c8947 */ /* 0x000fea0003800000 */
[----:B------:R-:W-:-:S04]  /*1cc0*/  UISETP.LT.AND UP0, UPT, UR40, 0x1, UPT ;  /* 0x000000012800788c */ /* 0x000fc8000bf01270 */
[----:B------:R-:W-:-:S04]  /*1cd0*/  USEL UR6, UR40, 0x1, UP0 ;  /* 0x0000000128067887 */ /* 0x000fc80008000000 */
[----:B------:R-:W-:-:S04]  /*1ce0*/  UIADD3 UR6, UR39, UR40, -UR6 ;  /* 0x0000002827067290 */ /* 0x000fc8000fffe806 */
[----:B------:R-:W-:-:S04]  /*1cf0*/  UIMAD.WIDE.U32 UR4, UR6, -0x55555555, URZ ;  /* 0xaaaaaaab060478a5 */ /* 0x000fc8000f8e003f */
[----:B------:R-:W-:-:S04]  /*1d00*/  USHF.R.U32.HI UR4, URZ, 0x1, UR5 ;  /* 0x000000013f047899 */ /* 0x000fc80008011605 */
[----:B------:R-:W-:-:S06]  /*1d10*/  UIMAD UR6, UR4, -0x3, UR6 ;  /* 0xfffffffd040678a4 */ /* 0x000fcc000f8e0206 */
[----:B------:R-:W-:-:S04]  /*1d20*/  IMAD.U32 R3, RZ, RZ, UR6 ;  /* 0x00000006ff037e24 */ /* 0x000fc8000f8e00ff */
[----:B------:R-:W-:-:S04]  /*1d30*/  IMAD R0, R3, 0x8, R6 ;  /* 0x0000000803007824 */ /* 0x000fc800078e0206 */
[----:B------:R-:W-:-:S05]  /*1d40*/  VIADD R3, R0, 0x18 ;  /* 0x0000001800037836 */ /* 0x000fca0000000000 */
[----:B------:R-:W-:-:S04]  /*1d50*/  PRMT R3, R22, 0x654, R3 ;  /* 0x0000065416037816 */ /* 0x000fc80000000003 */
[----:B------:R2:W-:Y:S03]  /*1d60*/  SYNCS.ARRIVE.TRANS64.RED.A1T0 RZ, [R3+URZ], RZ ;  /* 0x000000ff03ff79a7 */ /* 0x0005e6000810043f */
.L_x_33:
[----:B------:R-:W-:Y:S05]  /*1d70*/  BSYNC B0 ;  /* 0x0000000000007941 */ /* 0x000fea0003800000 */
.L_x_32:
[----:B------:R-:W-:Y:S05]  /*1d80*/  @P1 BRA `(.L_x_30) ;  /* 0x0000000000041947 */ /* 0x000fea0003800000 */
[----:B------:R-:W-:Y:S01]  /*1d90*/  BPT.TRAP 0x1 ;  /* 0x000000040000795c */ /* 0x000fe20000300000 */
.L_x_30:
[----:B------:R-:W3:Y:S01]  /*1da0*/  LDC R8, c[0x0][0x288] ;  /* 0x0000a200ff087b82 */ /* 0x000ee20000000800 */
[----:B01----:R-:W-:Y:S01]  /*1db0*/  LOP3.LUT R4, R18, 0x60, RZ, 0xc0, !PT ;  /* 0x0000006012047812 */ /* 0x003fe200078ec0ff */
[----:B------:R-:W-:Y:S01]  /*1dc0*/  IMAD.SHL.U32 R7, R60, 0x40, RZ ;  /* 0x000000403c077824 */ /* 0x000fe200078e00ff */
[----:B------:R-:W-:Y:S01]  /*1dd0*/  UIADD3 UR39, UR40, UR39, URZ ;  /* 0x0000002728277290 */ /* 0x000fe2000fffe03f */
[----:B------:R-:W-:Y:S01]  /*1de0*/  SHF.R.U32.HI R0, RZ, 0x2, R18 ;  /* 0x00000002ff007819 */ /* 0x000fe20000011612 */
[----:B------:R-:W-:Y:S01]  /*1df0*/  IMAD.SHL.U32 R13, R59, 0x80, RZ ;  /* 0x000000803b0d7824 */ /* 0x000fe200078e00ff */
[----:B------:R-:W-:Y:S01]  /*1e00*/  SHF.R.U32.HI R6, RZ, 0x1, R4 ;  /* 0x00000001ff067819 */ /* 0x000fe20000011604 */
[----:B------:R-:W-:Y:S01]  /*1e10*/  UISETP.GT.U32.AND UP0, UPT, UR39, 0x2, UPT ;  /* 0x000000022700788c */ /* 0x000fe2000bf04070 */
[----:B------:R-:W-:Y:S01]  /*1e20*/  LOP3.LUT R4, R18, 0x3, RZ, 0xc0, !PT ;  /* 0x0000000312047812 */ /* 0x000fe200078ec0ff */
[----:B------:R-:W-:Y:S01]  /*1e30*/  ULDC UR7, c[0x0][0x284] ;  /* 0x0000a10000077ab9 */ /* 0x000fe20000000800 */
[----:B------:R-:W-:Y:S01]  /*1e40*/  SHF.R.U32.HI R5, RZ, 0x7, R18 ;  /* 0x00000007ff057819 */ /* 0x000fe20000011612 */
[----:B------:R-:W-:Y:S01]  /*1e50*/  UISETP.LT.U32.AND UP0, UPT, UR40, 0x3, UP0 ;  /* 0x000000032800788c */ /* 0x000fe20008701070 */
[----:B--2---:R-:W-:Y:S01]  /*1e60*/  LOP3.LUT R3, R0, 0x7, RZ, 0xc0, !PT ;  /* 0x0000000700037812 */ /* 0x004fe200078ec0ff */
[----:B------:R-:W-:Y:S01]  /*1e70*/  UISETP.GE.U32.AND UP1, UPT, UR40, 0x3, UPT ;  /* 0x000000032800788c */ /* 0x000fe2000bf26070 */
[----:B------:R-:W-:Y:S01]  /*1e80*/  LOP3.LUT R0, R5, 0x1, RZ, 0xc0, !PT ;  /* 0x0000000105007812 */ /* 0x000fe200078ec0ff */
[----:B------:R-:W-:Y:S01]  /*1e90*/  ULDC.64 UR8, c[0x0][0x5d0] ;  /* 0x0001740000087ab9 */ /* 0x000fe20000000a00 */
[----:B------:R-:W-:Y:S01]  /*1ea0*/  SHF.R.S32.HI R14, RZ, 0x1f, R61 ;  /* 0x0000001fff0e7819 */ /* 0x000fe2000001143d */
[----:B------:R-:W-:Y:S01]  /*1eb0*/  UIMAD.WIDE.U32 UR4, UR39, -0x55555555, URZ ;  /* 0xaaaaaaab270478a5 */ /* 0x000fe2000f8e003f */
[----:B------:R-:W-:Y:S01]  /*1ec0*/  IADD3 R5, RZ, -R6, -R3 ;  /* 0x80000006ff057210 */ /* 0x000fe20007ffe803 */
[----:B------:R-:W-:Y:S01]  /*1ed0*/  IMAD.SHL.U32 R10, R0, 0x40, RZ ;  /* 0x00000040000a7824 */ /* 0x000fe200078e00ff */
[----:B------:R-:W-:-:S02]  /*1ee0*/  USEL UR6, URZ, 0x1, !UP0 ;  /* 0x000000013f067887 */ /* 0x000fc4000c000000 */
[----:B------:R-:W-:Y:S01]  /*1ef0*/  USHF.R.U32.HI UR4, URZ, 0x1, UR5 ;  /* 0x000000013f047899 */ /* 0x000fe20008011605 */
[----:B------:R-:W-:Y:S01]  /*1f00*/  IMAD R0, R0, -0x40, R5 ;  /* 0xffffffc000007824 */ /* 0x000fe200078e0205 */
[----:B---3--:R-:W-:Y:S01]  /*1f10*/  ISETP.GE.AND P0, PT, R7, R8, PT ;  /* 0x000000080700720c */ /* 0x008fe20003f06270 */
[----:B------:R-:W-:Y:S01]  /*1f20*/  IMAD R12, R4, -0x2, R8 ;  /* 0xfffffffe040c7824 */ /* 0x000fe200078e0208 */
[----:B------:R-:W-:Y:S01]  /*1f30*/  ULOP3.LUT UR38, UR38, UR6, URZ, 0x3c, !UPT ;  /* 0x0000000626267292 */ /* 0x000fe2000f8e3c3f */
[----:B------:R-:W-:Y:S01]  /*1f40*/  IMAD.SHL.U32 R8, R18, 0x2, RZ ;  /* 0x0000000212087824 */ /* 0x000fe200078e00ff */
[----:B------:R-:W-:Y:S01]  /*1f50*/  ISETP.GE.OR P0, PT, R13, UR7, P0 ;  /* 0x000000070d007c0c */ /* 0x000fe20008706670 */
[----:B------:R-:W-:Y:S01]  /*1f60*/  IMAD R4, R14, UR8, RZ ;  /* 0x000000080e047c24 */ /* 0x000fe2000f8e02ff */
[----:B------:R-:W-:Y:S01]  /*1f70*/  LOP3.LUT R3, R10, 0x40, R3, 0xe2, !PT ;  /* 0x000000400a037812 */ /* 0x000fe200078ee203 */
[----:B------:R-:W-:Y:S01]  /*1f80*/  IMAD.WIDE R10, R59, 0x80, RZ ;  /* 0x000000803b0a7825 */ /* 0x000fe200078e02ff */
[----:B------:R-:W-:Y:S01]  /*1f90*/  LOP3.LUT R8, R7, 0x6, R8, 0xf8, !PT ;  /* 0x0000000607087812 */ /* 0x000fe200078ef808 */
[----:B------:R-:W-:Y:S01]  /*1fa0*/  UIMAD UR39, UR4, -0x3, UR39 ;  /* 0xfffffffd042778a4 */ /* 0x000fe2000f8e0227 */
[----:B------:R-:W-:Y:S01]  /*1fb0*/  IADD3 R20, -R13, UR7, R0 ;  /* 0x000000070d147c10 */ /* 0x000fe2000fffe100 */
[----:B------:R-:W-:Y:S01]  /*1fc0*/  IMAD R15, R61, UR9, R4 ;  /* 0x000000093d0f7c24 */ /* 0x000fe2000f8e0204 */
[----:B------:R-:W-:Y:S01]  /*1fd0*/  SHF.R.S32.HI R9, RZ, 0x1f, R8 ;  /* 0x0000001fff097819 */ /* 0x000fe20000011408 */
[----:B------:R-:W-:Y:S01]  /*1fe0*/  @UP1 ULOP3.LUT UR38, UR38, 0x1, UR4, 0x78, !UPT ;  /* 0x0000000126261892 */ /* 0x000fe2000f8e7804 */
[----:B------:R-:W-:Y:S01]  /*1ff0*/  LOP3.LUT R67, R10, R3, R6, 0xfe, !PT ;  /* 0x000000030a437212 */ /* 0x000fe200078efe06 */
[----:B------:R-:W-:-:S02]  /*2000*/  IMAD.IADD R60, R12, 0x1, -R7 ;  /* 0x000000010c3c7824 */ /* 0x000fc400078e0a07 */
[----:B------:R-:W-:-:S04]  /*2010*/  IMAD.WIDE.U32 R4, R61, UR8, R8 ;  /* 0x000000083d047c25 */ /* 0x000fc8000f8e0008 */
[----:B------:R-:W-:Y:S02]  /*2020*/  IMAD.IADD R5, R5, 0x1, R15 ;  /* 0x0000000105057824 */ /* 0x000fe400078e020f */
[----:B------:R-:W-:Y:S01]  /*2030*/  IMAD.MOV.U32 R59, RZ, RZ, -0x1 ;  /* 0xffffffffff3b7424 */ /* 0x000fe200078e00ff */
[----:B------:R-:W-:Y:S06]  /*2040*/  @P0 BRA `(.L_x_34) ;  /* 0x0000001c00100947 */ /* 0x000fec0003800000 */
[----:B------:R-:W0:Y:S01]  /*2050*/  LDC.64 R12, c[0x0][0x5c8] ;  /* 0x00017200ff0c7b82 */ /* 0x000e220000000a00 */
[----:B------:R-:W-:Y:S01]  /*2060*/  ULDC.64 UR4, c[0x0][0x5c0] ;  /* 0x0001700000047ab9 */ /* 0x000fe20000000a00 */
[----:B------:R-:W-:Y:S01]  /*2070*/  BSSY B0, `(.L_x_34) ;  /* 0x00001c1000007945 */ /* 0x000fe20003800000 */
[-C--:B0-----:R-:W-:Y:S02]  /*2080*/  IMAD R0, R11, R12.reuse, RZ ;  /* 0x0000000c0b007224 */ /* 0x081fe400078e02ff */
[----:B------:R-:W-:-:S04]  /*2090*/  IMAD.WIDE.U32 R4, R67, R12, R4 ;  /* 0x0000000c43047225 */ /* 0x000fc800078e0004 */
[----:B------:R-:W-:Y:S01]  /*20a0*/  IMAD R3, R67, R13, R0 ;  /* 0x0000000d43037224 */ /* 0x000fe200078e0200 */
[----:B------:R-:W-:-:S03]  /*20b0*/  IADD3 R6, P0, R4, UR4, RZ ;  /* 0x0000000404067c10 */ /* 0x000fc6000ff1e0ff */
[----:B------:R-:W-:Y:S01]  /*20c0*/  IMAD.IADD R3, R5, 0x1, R3 ;  /* 0x0000000105037824 */ /* 0x000fe200078e0203 */
[----:B------:R-:W-:-:S04]  /*20d0*/  LEA R4, P1, R12, R6, 0x3 ;  /* 0x000000060c047211 */ /* 0x000fc800078218ff */
[----:B------:R-:W-:Y:S02]  /*20e0*/  IADD3.X R7, R3, UR5, RZ, P0, !PT ;  /* 0x0000000503077c10 */ /* 0x000fe400087fe4ff */
[----:B-----5:R-:W-:Y:S02]  /*20f0*/  ISETP.NE.AND P0, PT, R57, RZ, PT ;  /* 0x000000ff3900720c */ /* 0x020fe40003f05270 */
[----:B------:R-:W-:-:S11]  /*2100*/  LEA.HI.X R5, R12, R7, R13, 0x3, P1 ;  /* 0x000000070c057211 */ /* 0x000fd600008f1c0d */
[----:B------:R-:W-:Y:S05]  /*2110*/  @!P0 BRA `(.L_x_35) ;  /* 0x0000001400188947 */ /* 0x000fea0003800000 */
[----:B------:R-:W0:Y:S01]  /*2120*/  LDC.64 R62, c[0x0][0x5b0] ;  /* 0x00016c00ff3e7b82 */ /* 0x000e220000000a00 */
[----:B------:R-:W-:Y:S01]  /*2130*/  ULDC.64 UR4, c[0x0][0x5b8] ;  /* 0x00016e0000047ab9 */ /* 0x000fe20000000a00 */
[----:B------:R-:W-:Y:S01]  /*2140*/  ISETP.GE.AND P3, PT, R60, 0x1, PT ;  /* 0x000000013c00780c */ /* 0x000fe20003f66270 */
[----:B------:R-:W-:Y:S01]  /*2150*/  IMAD R0, R14, UR4, RZ ;  /* 0x000000040e007c24 */ /* 0x000fe2000f8e02ff */
[----:B------:R-:W-:Y:S01]  /*2160*/  BSSY B1, `(.L_x_36) ;  /* 0x000000e000017945 */ /* 0x000fe20003800000 */
[C---:B------:R-:W-:Y:S01]  /*2170*/  IMAD.WIDE.U32 R14, R61.reuse, UR4, R8 ;  /* 0x000000043d0e7c25 */ /* 0x040fe2000f8e0008 */
[----:B------:R-:W-:Y:S02]  /*2180*/  ISETP.LT.OR P1, PT, R20, 0x1, !P3 ;  /* 0x000000011400780c */ /* 0x000fe40005f21670 */
[----:B------:R-:W1:Y:S01]  /*2190*/  LDC.64 R64, c[0x0][0x5a8] ;  /* 0x00016a00ff407b82 */ /* 0x000e620000000a00 */
[----:B------:R-:W-:Y:S02]  /*21a0*/  IMAD R13, R61, UR5, R0 ;  /* 0x000000053d0d7c24 */ /* 0x000fe4000f8e0200 */
[----:B------:R-:W-:-:S02]  /*21b0*/  IMAD.MOV.U32 R12, RZ, RZ, R14 ;  /* 0x000000ffff0c7224 */ /* 0x000fc400078e000e */
[----:B------:R-:W-:Y:S02]  /*21c0*/  IMAD.IADD R13, R15, 0x1, R13 ;  /* 0x000000010f0d7824 */ /* 0x000fe400078e020d */
[-C--:B0-----:R-:W-:Y:S02]  /*21d0*/  IMAD R10, R11, R62.reuse, RZ ;  /* 0x0000003e0b0a7224 */ /* 0x081fe400078e02ff */
[----:B------:R-:W-:-:S04]  /*21e0*/  IMAD.WIDE.U32 R8, R67, R62, R12 ;  /* 0x0000003e43087225 */ /* 0x000fc800078e000c */
[----:B------:R-:W-:Y:S01]  /*21f0*/  IMAD R21, R67, R63, R10 ;  /* 0x0000003f43157224 */ /* 0x000fe200078e020a */
[----:B-1----:R-:W-:-:S04]  /*2200*/  IADD3 R8, P0, R8, R64, RZ ;  /* 0x0000004008087210 */ /* 0x002fc80007f1e0ff */
[----:B------:R-:W-:Y:S01]  /*2210*/  IADD3.X R9, R65, R9, R21, P0, !PT ;  /* 0x0000000941097210 */ /* 0x000fe200007fe415 */
[----:B------:R-:W-:Y:S08]  /*2220*/  @P1 BRA `(.L_x_37) ;  /* 0x0000000000041947 */ /* 0x000ff00003800000 */
[----:B------:R0:W5:Y:S02]  /*2230*/  LDG.E.U8 R58, desc[UR36][R8.64] ;  /* 0x00000024083a7981 */ /* 0x000164000c1e1100 */
.L_x_37:
[----:B------:R-:W-:Y:S05]  /*2240*/  BSYNC B1 ;  /* 0x0000000000017941 */ /* 0x000fea0003800000 */
.L_x_36:
[----:B-----5:R-:W-:Y:S01]  /*2250*/  LOP3.LUT R0, R58, 0xffff, RZ, 0xc0, !PT ;  /* 0x0000ffff3a007812 */ /* 0x020fe200078ec0ff */
[----:B------:R-:W-:Y:S01]  /*2260*/  IMAD.SHL.U32 R10, R62, 0x8, RZ ;  /* 0x000000083e0a7824 */ /* 0x000fe200078e00ff */
[----:B------:R-:W-:Y:S01]  /*2270*/  ISETP.GE.AND P2, PT, R60, 0x2, PT ;  /* 0x000000023c00780c */ /* 0x000fe20003f46270 */
[----:B------:R-:W-:Y:S01]  /*2280*/  BSSY B1, `(.L_x_38) ;  /* 0x000000e000017945 */ /* 0x000fe20003800000 */
[----:B------:R-:W-:Y:S02]  /*2290*/  PRMT R0, R0, 0x8880, RZ ;  /* 0x0000888000007816 */ /* 0x000fe400000000ff */
[----:B------:R-:W-:Y:S02]  /*22a0*/  ISETP.LT.OR P0, PT, R20, 0x1, !P2 ;  /* 0x000000011400780c */ /* 0x000fe40005701670 */
[----:B------:R-:W-:Y:S01]  /*22b0*/  SHF.L.U64.HI R11, R62, 0x3, R63 ;  /* 0x000000033e0b7819 */ /* 0x000fe2000001023f */
[----:B------:R-:W-:-:S04]  /*22c0*/  IMAD R3, R0, R57, RZ ;  /* 0x0000003900037224 */ /* 0x000fc800078e02ff */
[----:B------:R-:W-:Y:S02]  /*22d0*/  @!P1 IMAD R15, R24, R56, R3 ;  /* 0x00000038180f9224 */ /* 0x000fe400078e0203 */
[----:B------:R-:W-:-:S03]  /*22e0*/  IMAD.WIDE.U32 R10, R67, R62, R10 ;  /* 0x0000003e430a7225 */ /* 0x000fc600078e000a */
[----:B------:R1:W-:Y:S01]  /*22f0*/  @!P1 STG.E.U8 desc[UR36][R6.64], R15 ;  /* 0x0000000f06009986 */ /* 0x0003e2000c101124 */
[----:B------:R-:W-:Y:S01]  /*2300*/  IADD3 R10, P4, P5, R14, R64, R10 ;  /* 0x000000400e0a7210 */ /* 0x000fe20007d9e00a */
[----:B------:R-:W-:Y:S01]  /*2310*/  IMAD.IADD R14, R21, 0x1, R11 ;  /* 0x00000001150e7824 */ /* 0x000fe200078e020b */
[----:B------:R-:W-:Y:S11]  /*2320*/  @P0 BRA `(.L_x_39) ;  /* 0x00000000000c0947 */ /* 0x000ff60003800000 */
[----:B------:R-:W2:Y:S02]  /*2330*/  LDG.E.U8 R58, desc[UR36][R8.64+0x1] ;  /* 0x00000124083a7981 */ /* 0x000ea4000c1e1100 */
[----:B--2---:R-:W-:-:S05]  /*2340*/  PRMT R0, R58, 0x8880, RZ ;  /* 0x000088803a007816 */ /* 0x004fca00000000ff */
[----:B------:R-:W-:-:S07]  /*2350*/  IMAD R3, R0, R57, RZ ;  /* 0x0000003900037224 */ /* 0x000fce00078e02ff */
.L_x_39:
[----:B------:R-:W-:Y:S05]  /*2360*/  BSYNC B1 ;  /* 0x0000000000017941 */ /* 0x000fea0003800000 */
.L_x_38:
[----:B------:R-:W-:Y:S01]  /*2370*/  ISETP.LT.OR P3, PT, R20, 0x9, !P3 ;  /* 0x000000091400780c */ /* 0x000fe20005f61670 */
[----:B------:R-:W-:Y:S01]  /*2380*/  @!P0 IMAD R25, R25, R56, R3 ;  /* 0x0000003819198224 */ /* 0x000fe200078e0203 */
[C---:B------:R-:W-:Y:S01]  /*2390*/  ISETP.GE.AND P1, PT, R60.reuse, 0x9, PT ;  /* 0x000000093c00780c */ /* 0x040fe20003f26270 */
[----:B------:R-:W-:Y:S01]  /*23a0*/  BSSY B1, `(.L_x_40) ;  /* 0x000000b000017945 */ /* 0x000fe20003800000 */
[----:B------:R-:W-:Y:S02]  /*23b0*/  IADD3.X R11, R13, R65, R14, P4, P5 ;  /* 0x000000410d0b7210 */ /* 0x000fe400027ea40e */
[----:B------:R2:W-:Y:S01]  /*23c0*/  @!P0 STG.E.U8 desc[UR36][R6.64+0x1], R25 ;  /* 0x0000011906008986 */ /* 0x0005e2000c101124 */
[----:B------:R-:W-:Y:S02]  /*23d0*/  ISETP.GE.AND P0, PT, R60, 0xa, PT ;  /* 0x0000000a3c00780c */ /* 0x000fe40003f06270 */
[C---:B------:R-:W-:Y:S02]  /*23e0*/  ISETP.LT.OR P2, PT, R20.reuse, 0x9, !P2 ;  /* 0x000000091400780c */ /* 0x040fe40005741670 */
[----:B------:R-:W-:-:S02]  /*23f0*/  ISETP.LT.OR P5, PT, R20, 0x1, !P1 ;  /* 0x000000011400780c */ /* 0x000fc40004fa1670 */
[----:B------:R-:W-:Y:S01]  /*2400*/  ISETP.LT.OR P4, PT, R20, 0x1, !P0 ;  /* 0x000000011400780c */ /* 0x000fe20004781670 */
[----:B------:R-:W-:-:S12]  /*2410*/  @P3 BRA `(.L_x_41) ;  /* 0x00000000000c3947 */ /* 0x000fd80003800000 */
[----:B------:R-:W3:Y:S02]  /*2420*/  LDG.E.U8 R58, desc[UR36][R10.64] ;  /* 0x000000240a3a7981 */ /* 0x000ee4000c1e1100 */
[----:B---3--:R-:W-:-:S05]  /*2430*/  PRMT R0, R58, 0x8880, RZ ;  /* 0x000088803a007816 */ /* 0x008fca00000000ff */
[----:B------:R-:W-:-:S07]  /*2440*/  IMAD R3, R0, R57, RZ ;  /* 0x0000003900037224 */ /* 0x000fce00078e02ff */
.L_x_41:
[----:B------:R-:W-:Y:S05]  /*2450*/  BSYNC B1 ;  /* 0x0000000000017941 */ /* 0x000fea0003800000 */
.L_x_40:
[----:B------:R-:W-:Y:S01]  /*2460*/  @!P3 IMAD R13, R26, R56, R3 ;  /* 0x000000381a0db224 */ /* 0x000fe200078e0203 */
[----:B------:R-:W-:Y:S04]  /*2470*/  BSSY B1, `(.L_x_42) ;  /* 0x0000006000017945 */ /* 0x000fe80003800000 */
[----:B------:R3:W-:Y:S01]  /*2480*/  @!P3 STG.E.U8 desc[UR36][R4.64], R13 ;  /* 0x0000000d0400b986 */ /* 0x0007e2000c101124 */
[----:B------:R-:W-:Y:S05]  /*2490*/  @P2 BRA `(.L_x_43) ;  /* 0x00000000000c2947 */ /* 0x000fea0003800000 */
[----:B------:R-:W4:Y:S02]  /*24a0*/  LDG.E.U8 R58, desc[UR36][R10.64+0x1] ;  /* 0x000001240a3a7981 */ /* 0x000f24000c1e1100 */
[----:B----4-:R-:W-:-:S05]  /*24b0*/  PRMT R0, R58, 0x8880, RZ ;  /* 0x000088803a007816 */ /* 0x010fca00000000ff */
[----:B------:R-:W-:-:S07]  /*24c0*/  IMAD R3, R0, R57, RZ ;  /* 0x0000003900037224 */ /* 0x000fce00078e02ff */
.L_x_43:
[----:B------:R-:W-:Y:S05]  /*24d0*/  BSYNC B1 ;  /* 0x0000000000017941 */ /* 0x000fea0003800000 */
.L_x_42:
[----:B------:R-:W-:Y:S01]  /*24e0*/  @!P2 IMAD R27, R27, R56, R3 ;  /* 0x000000381b1ba224 */ /* 0x000fe200078e0203 */
[----:B------:R-:W-:Y:S04]  /*24f0*/  BSSY B1, `(.L_x_44) ;  /* 0x0000006000017945 */ /* 0x000fe80003800000 */
[----:B------:R4:W-:Y:S01]  /*2500*/  @!P2 STG.E.U8 desc[UR36][R4.64+0x1], R27 ;  /* 0x0000011b0400a986 */ /* 0x0009e2000c101124 */
[----:B------:R-:W-:Y:S05]  /*2510*/  @P5 BRA `(.L_x_45) ;  /* 0x00000000000c5947 */ /* 0x000fea0003800000 */
[----:B------:R-:W5:Y:S02]  /*2520*/  LDG.E.U8 R58, desc[UR36][R8.64+0x8] ;  /* 0x00000824083a7981 */ /* 0x000f64000c1e1100 */
[----:B-----5:R-:W-:-:S05]  /*2530*/  PRMT R0, R58, 0x8880, RZ ;  /* 0x000088803a007816 */ /* 0x020fca00000000ff */
[----:B------:R-:W-:-:S07]  /*2540*/  IMAD R3, R0, R57, RZ ;  /* 0x0000003900037224 */ /* 0x000fce00078e02ff */
.L_x_45:
[----:B------:R-:W-:Y:S05]  /*2550*/  BSYNC B1 ;  /* 0x0000000000017941 */ /* 0x000fea0003800000 */
.L_x_44:
[----:B---3--:R-:W-:Y:S01]  /*2560*/  @!P5 IMAD R13, R28, R56, R3 ;  /* 0x000000381c0dd224 */ /* 0x008fe200078e0203 */
[----:B------:R-:W-:Y:S04]  /*2570*/  BSSY B1, `(.L_x_46) ;  /* 0x0000006000017945 */ /* 0x000fe80003800000 */
[----:B------:R3:W-:Y:S01]  /*2580*/  @!P5 STG.E.U8 desc[UR36][R6.64+0x8], R13 ;  /* 0x0000080d0600d986 */ /* 0x0007e2000c101124 */
[----:B------:R-:W-:Y:S05]  /*2590*/  @P4 BRA `(.L_x_47) ;  /* 0x00000000000c4947 */ /* 0x000fea0003800000 */
[----:B------:R-:W5:Y:S02]  /*25a0*/  LDG.E.U8 R58, desc[UR36][R8.64+0x9] ;  /* 0x00000924083a7981 */ /* 0x000f64000c1e1100 */
[----:B-----5:R-:W-:-:S05]  /*25b0*/  PRMT R0, R58, 0x8880, RZ ;  /* 0x000088803a007816 */ /* 0x020fca00000000ff */
[----:B------:R-:W-:-:S07]  /*25c0*/  IMAD R3, R0, R57, RZ ;  /* 0x0000003900037224 */ /* 0x000fce00078e02ff */
.L_x_47:
[----:B------:R-:W-:Y:S05]  /*25d0*/  BSYNC B1 ;  /* 0x0000000000017941 */ /* 0x000fea0003800000 */
.L_x_46:
[----:B------:R-:W-:Y:S01]  /*25e0*/  ISETP.LT.OR P1, PT, R20, 0x9, !P1 ;  /* 0x000000091400780c */ /* 0x000fe20004f21670 */
[----:B------:R-:W-:Y:S01]  /*25f0*/  @!P4 IMAD R29, R29, R56, R3 ;  /* 0x000000381d1dc224 */ /* 0x000fe200078e0203 */
[C---:B------:R-:W-:Y:S01]  /*2600*/  ISETP.GE.AND P3, PT, R60.reuse, 0x11, PT ;  /* 0x000000113c00780c */ /* 0x040fe20003f66270 */
[----:B------:R-:W-:Y:S01]  /*2610*/  BSSY B1, `(.L_x_48) ;  /* 0x000000a000017945 */ /* 0x000fe20003800000 */
[----:B------:R-:W-:Y:S02]  /*2620*/  ISETP.GE.AND P2, PT, R60, 0x12, PT ;  /* 0x000000123c00780c */ /* 0x000fe40003f46270 */
[----:B------:R0:W-:Y:S01]  /*2630*/  @!P4 STG.E.U8 desc[UR36][R6.64+0x9], R29 ;  /* 0x0000091d0600c986 */ /* 0x0001e2000c101124 */
[C---:B------:R-:W-:Y:S02]  /*2640*/  ISETP.LT.OR P0, PT, R20.reuse, 0x9, !P0 ;  /* 0x000000091400780c */ /* 0x040fe40004701670 */
[C---:B------:R-:W-:Y:S02]  /*2650*/  ISETP.LT.OR P5, PT, R20.reuse, 0x1, !P3 ;  /* 0x000000011400780c */ /* 0x040fe40005fa1670 */
[----:B------:R-:W-:-:S02]  /*2660*/  ISETP.LT.OR P4, PT, R20, 0x1, !P2 ;  /* 0x000000011400780c */ /* 0x000fc40005781670 */
[----:B------:R-:W-:Y:S11]  /*2670*/  @P1 BRA `(.L_x_49) ;  /* 0x00000000000c1947 */ /* 0x000ff60003800000 */
[----:B------:R-:W5:Y:S02]  /*2680*/  LDG.E.U8 R58, desc[UR36][R10.64+0x8] ;  /* 0x000008240a3a7981 */ /* 0x000f64000c1e1100 */
[----:B-----5:R-:W-:-:S05]  /*2690*/  PRMT R0, R58, 0x8880, RZ ;  /* 0x000088803a007816 */ /* 0x020fca00000000ff */
[----:B------:R-:W-:-:S07]  /*26a0*/  IMAD R3, R0, R57, RZ ;  /* 0x0000003900037224 */ /* 0x000fce00078e02ff */
.L_x_49:
[----:B------:R-:W-:Y:S05]  /*26b0*/  BSYNC B1 ;  /* 0x0000000000017941 */ /* 0x000fea0003800000 */
.L_x_48:
[----:B---3--:R-:W-:Y:S01]  /*26c0*/  @!P1 IMAD R13, R30, R56, R3 ;  /* 0x000000381e0d9224 */ /* 0x008fe200078e0203 */
[----:B------:R-:W-:Y:S04]  /*26d0*/  BSSY B1, `(.L_x_50) ;  /* 0x0000006000017945 */ /* 0x000fe80003800000 */
[----:B------:R3:W-:Y:S01]  /*26e0*/  @!P1 STG.E.U8 desc[UR36][R4.64+0x8], R13 ;  /* 0x0000080d04009986 */ /* 0x0007e2000c101124 */
[----:B------:R-:W-:Y:S05]  /*26f0*/  @P0 BRA `(.L_x_51) ;  /* 0x00000000000c0947 */ /* 0x000fea0003800000 */
[----:B------:R-:W5:Y:S02]  /*2700*/  LDG.E.U8 R58, desc[UR36][R10.64+0x9] ;  /* 0x000009240a3a7981 */ /* 0x000f64000c1e1100 */
[----:B-----5:R-:W-:-:S05]  /*2710*/  PRMT R0, R58, 0x8880, RZ ;  /* 0x000088803a007816 */ /* 0x020fca00000000ff */
[----:B------:R-:W-:-:S07]  /*2720*/  IMAD R3, R0, R57, RZ ;  /* 0x0000003900037224 */ /* 0x000fce00078e02ff */
.L_x_51:
[----:B------:R-:W-:Y:S05]  /*2730*/  BSYNC B1 ;  /* 0x0000000000017941 */ /* 0x000fea0003800000 */
.L_x_50:
[----:B------:R-:W-:Y:S01]  /*2740*/  @!P0 IMAD R31, R31, R56, R3 ;  /* 0x000000381f1f8224 */ /* 0x000fe200078e0203 */
[----:B------:R-:W-:Y:S04]  /*2750*/  BSSY B1, `(.L_x_52) ;  /* 0x0000006000017945 */ /* 0x000fe80003800000 */
[----:B------:R0:W-:Y:S01]  /*2760*/  @!P0 STG.E.U8 desc[UR36][R4.64+0x9], R31 ;  /* 0x0000091f04008986 */ /* 0x0001e2000c101124 */
[----:B------:R-:W-:Y:S05]  /*2770*/  @P5 BRA `(.L_x_53) ;  /* 0x00000000000c5947 */ /* 0x000fea0003800000 */
[----:B------:R-:W5:Y:S02]  /*2780*/  LDG.E.U8 R58, desc[UR36][R8.64+0x10] ;  /* 0x00001024083a7981 */ /* 0x000f64000c1e1100 */
[----:B-----5:R-:W-:-:S05]  /*2790*/  PRMT R0, R58, 0x8880, RZ ;  /* 0x000088803a007816 */ /* 0x020fca00000000ff */
[----:B------:R-:W-:-:S07]  /*27a0*/  IMAD R3, R0, R57, RZ ;  /* 0x0000003900037224 */ /* 0x000fce00078e02ff */
.L_x_53:
[----:B------:R-:W-:Y:S05]  /*27b0*/  BSYNC B1 ;  /* 0x0000000000017941 */ /* 0x000fea0003800000 */
.L_x_52:
[----:B---3--:R-:W-:Y:S01]  /*27c0*/  @!P5 IMAD R13, R32, R56, R3 ;  /* 0x00000038200dd224 */ /* 0x008fe200078e0203 */
[----:B------:R-:W-:Y:S04]  /*27d0*/  BSSY B1, `(.L_x_54) ;  /* 0x0000006000017945 */ /* 0x000fe80003800000 */
[----:B------:R3:W-:Y:S01]  /*27e0*/  @!P5 STG.E.U8 desc[UR36][R6.64+0x10], R13 ;  /* 0x0000100d0600d986 */ /* 0x0007e2000c101124 */
[----:B------:R-:W-:Y:S05]  /*27f0*/  @P4 BRA `(.L_x_55) ;  /* 0x00000000000c4947 */ /* 0x000fea0003800000 */
[----:B------:R-:W5:Y:S02]  /*2800*/  LDG.E.U8 R58, desc[UR36][R8.64+0x11] ;  /* 0x00001124083a7981 */ /* 0x000f64000c1e1100 */
[----:B-----5:R-:W-:-:S05]  /*2810*/  PRMT R0, R58, 0x8880, RZ ;  /* 0x000088803a007816 */ /* 0x020fca00000000ff */
[----:B------:R-:W-:-:S07]  /*2820*/  IMAD R3, R0, R57, RZ ;  /* 0x0000003900037224 */ /* 0x000fce00078e02ff */
.L_x_55:
[----:B------:R-:W-:Y:S05]  /*2830*/  BSYNC B1 ;  /* 0x0000000000017941 */ /* 0x000fea0003800000 */
.L_x_54:
        /* <DEDUP_REMOVED lines=13> */
.L_x_57:
[----:B------:R-:W-:Y:S05]  /*2910*/  BSYNC B1 ;  /* 0x0000000000017941 */ /* 0x000fea0003800000 */
.L_x_56:
[----:B---3--:R-:W-:Y:S01]  /*2920*/  @!P3 IMAD R13, R34, R56, R3 ;  /* 0x00000038220db224 */ /* 0x008fe200078e0203 */
[----:B------:R-:W-:Y:S04]  /*2930*/  BSSY B1, `(.L_x_58) ;  /* 0x0000006000017945 */ /* 0x000fe80003800000 */
[----:B------:R3:W-:Y:S01]  /*2940*/  @!P3 STG.E.U8 desc[UR36][R4.64+0x10], R13 ;  /* 0x0000100d0400b986 */ /* 0x0007e2000c101124 */
[----:B------:R-:W-:Y:S05]  /*2950*/  @P2 BRA `(.L_x_59) ;  /* 0x00000000000c2947 */ /* 0x000fea0003800000 */
[----:B------:R-:W5:Y:S02]  /*2960*/  LDG.E.U8 R58, desc[UR36][R10.64+0x11] ;  /* 0x000011240a3a7981 */ /* 0x000f64000c1e1100 */
[----:B-----5:R-:W-:-:S05]  /*2970*/  PRMT R0, R58, 0x8880, RZ ;  /* 0x000088803a007816 */ /* 0x020fca00000000ff */
[----:B------:R-:W-:-:S07]  /*2980*/  IMAD R3, R0, R57, RZ ;  /* 0x0000003900037224 */ /* 0x000fce00078e02ff */
.L_x_59:
[----:B------:R-:W-:Y:S05]  /*2990*/  BSYNC B1 ;  /* 0x0000000000017941 */ /* 0x000fea0003800000 */
.L_x_58:
[----:B------:R-:W-:Y:S01]  /*29a0*/  @!P2 IMAD R35, R35, R56, R3 ;  /* 0x000000382323a224 */ /* 0x000fe200078e0203 */
[----:B------:R-:W-:Y:S04]  /*29b0*/  BSSY B1, `(.L_x_60) ;  /* 0x0000006000017945 */ /* 0x000fe80003800000 */
[----:B------:R0:W-:Y:S01]  /*29c0*/  @!P2 STG.E.U8 desc[UR36][R4.64+0x11], R35 ;  /* 0x000011230400a986 */ /* 0x0001e2000c101124 */
[----:B------:R-:W-:Y:S05]  /*29d0*/  @P5 BRA `(.L_x_61) ;  /* 0x00000000000c5947 */ /* 0x000fea0003800000 */
[----:B------:R-:W5:Y:S02]  /*29e0*/  LDG.E.U8 R58, desc[UR36][R8.64+0x18] ;  /* 0x00001824083a7981 */ /* 0x000f64000c1e1100 */
[----:B-----5:R-:W-:-:S05]  /*29f0*/  PRMT R0, R58, 0x8880, RZ ;  /* 0x000088803a007816 */ /* 0x020fca00000000ff */
[----:B------:R-:W-:-:S07]  /*2a00*/  IMAD R3, R0, R57, RZ ;  /* 0x0000003900037224 */ /* 0x000fce00078e02ff */
.L_x_61:
[----:B------:R-:W-:Y:S05]  /*2a10*/  BSYNC B1 ;  /* 0x0000000000017941 */ /* 0x000fea0003800000 */
.L_x_60:
[----:B---3--:R-:W-:Y:S01]  /*2a20*/  @!P5 IMAD R13, R36, R56, R3 ;  /* 0x00000038240dd224 */ /* 0x008fe200078e0203 */
[----:B------:R-:W-:Y:S04]  /*2a30*/  BSSY B1, `(.L_x_62) ;  /* 0x0000006000017945 */ /* 0x000fe80003800000 */
[----:B------:R3:W-:Y:S01]  /*2a40*/  @!P5 STG.E.U8 desc[UR36][R6.64+0x18], R13 ;  /* 0x0000180d0600d986 */ /* 0x0007e2000c101124 */
[----:B------:R-:W-:Y:S05]  /*2a50*/  @P4 BRA `(.L_x_63) ;  /* 0x00000000000c4947 */ /* 0x000fea0003800000 */
[----:B------:R-:W5:Y:S02]  /*2a60*/  LDG.E.U8 R58, desc[UR36][R8.64+0x19] ;  /* 0x00001924083a7981 */ /* 0x000f64000c1e1100 */
[----:B-----5:R-:W-:-:S05]  /*2a70*/  PRMT R0, R58, 0x8880, RZ ;  /* 0x000088803a007816 */ /* 0x020fca00000000ff */
[----:B------:R-:W-:-:S07]  /*2a80*/  IMAD R3, R0, R57, RZ ;  /* 0x0000003900037224 */ /* 0x000fce00078e02ff */
.L_x_63:
[----:B------:R-:W-:Y:S05]  /*2a90*/  BSYNC B1 ;  /* 0x0000000000017941 */ /* 0x000fea0003800000 */
.L_x_62:
        /* <DEDUP_REMOVED lines=13> */
.L_x_65:
[----:B------:R-:W-:Y:S05]  /*2b70*/  BSYNC B1 ;  /* 0x0000000000017941 */ /* 0x000fea0003800000 */
.L_x_64:
[----:B---3--:R-:W-:Y:S01]  /*2b80*/  @!P1 IMAD R13, R38, R56, R3 ;  /* 0x00000038260d9224 */ /* 0x008fe200078e0203 */
[----:B------:R-:W-:Y:S04]  /*2b90*/  BSSY B1, `(.L_x_66) ;  /* 0x0000006000017945 */ /* 0x000fe80003800000 */
[----:B------:R3:W-:Y:S01]  /*2ba0*/  @!P1 STG.E.U8 desc[UR36][R4.64+0x18], R13 ;  /* 0x0000180d04009986 */ /* 0x0007e2000c101124 */
[----:B------:R-:W-:Y:S05]  /*2bb0*/  @P4 BRA `(.L_x_67) ;  /* 0x00000000000c4947 */ /* 0x000fea0003800000 */
[----:B------:R-:W5:Y:S02]  /*2bc0*/  LDG.E.U8 R58, desc[UR36][R10.64+0x19] ;  /* 0x000019240a3a7981 */ /* 0x000f64000c1e1100 */
[----:B-----5:R-:W-:-:S05]  /*2bd0*/  PRMT R0, R58, 0x8880, RZ ;  /* 0x000088803a007816 */ /* 0x020fca00000000ff */
[----:B------:R-:W-:-:S07]  /*2be0*/  IMAD R3, R0, R57, RZ ;  /* 0x0000003900037224 */ /* 0x000fce00078e02ff */
.L_x_67:
[----:B------:R-:W-:Y:S05]  /*2bf0*/  BSYNC B1 ;  /* 0x0000000000017941 */ /* 0x000fea0003800000 */
.L_x_66:
[----:B------:R-:W-:Y:S01]  /*2c00*/  @!P4 IMAD R39, R39, R56, R3 ;  /* 0x000000382727c224 */ /* 0x000fe200078e0203 */
[----:B------:R-:W-:Y:S04]  /*2c10*/  BSSY B1, `(.L_x_68) ;  /* 0x0000006000017945 */ /* 0x000fe80003800000 */
[----:B------:R0:W-:Y:S01]  /*2c20*/  @!P4 STG.E.U8 desc[UR36][R4.64+0x19], R39 ;  /* 0x000019270400c986 */ /* 0x0001e2000c101124 */
[----:B------:R-:W-:Y:S05]  /*2c30*/  @P5 BRA `(.L_x_69) ;  /* 0x00000000000c5947 */ /* 0x000fea0003800000 */
[----:B------:R-:W5:Y:S02]  /*2c40*/  LDG.E.U8 R58, desc[UR36][R8.64+0x20] ;  /* 0x00002024083a7981 */ /* 0x000f64000c1e1100 */
[----:B-----5:R-:W-:-:S05]  /*2c50*/  PRMT R0, R58, 0x8880, RZ ;  /* 0x000088803a007816 */ /* 0x020fca00000000ff */
[----:B------:R-:W-:-:S07]  /*2c60*/  IMAD R3, R0, R57, RZ ;  /* 0x0000003900037224 */ /* 0x000fce00078e02ff */
.L_x_69:
[----:B------:R-:W-:Y:S05]  /*2c70*/  BSYNC B1 ;  /* 0x0000000000017941 */ /* 0x000fea0003800000 */
.L_x_68:
[----:B---3--:R-:W-:Y:S01]  /*2c80*/  @!P5 IMAD R13, R40, R56, R3 ;  /* 0x00000038280dd224 */ /* 0x008fe200078e0203 */
[----:B------:R-:W-:Y:S04]  /*2c90*/  BSSY B1, `(.L_x_70) ;  /* 0x0000006000017945 */ /* 0x000fe80003800000 */
[----:B------:R3:W-:Y:S01]  /*2ca0*/  @!P5 STG.E.U8 desc[UR36][R6.64+0x20], R13 ;  /* 0x0000200d0600d986 */ /* 0x0007e2000c101124 */
[----:B------:R-:W-:Y:S05]  /*2cb0*/  @P0 BRA `(.L_x_71) ;  /* 0x00000000000c0947 */ /* 0x000fea0003800000 */
[----:B------:R-:W5:Y:S02]  /*2cc0*/  LDG.E.U8 R58, desc[UR36][R8.64+0x21] ;  /* 0x00002124083a7981 */ /* 0x000f64000c1e1100 */
[----:B-----5:R-:W-:-:S05]  /*2cd0*/  PRMT R0, R58, 0x8880, RZ ;  /* 0x000088803a007816 */ /* 0x020fca00000000ff */
[----:B------:R-:W-:-:S07]  /*2ce0*/  IMAD R3, R0, R57, RZ ;  /* 0x0000003900037224 */ /* 0x000fce00078e02ff */
.L_x_71:
[----:B------:R-:W-:Y:S05]  /*2cf0*/  BSYNC B1 ;  /* 0x0000000000017941 */ /* 0x000fea0003800000 */
.L_x_70:
        /* <DEDUP_REMOVED lines=13> */
.L_x_73:
[----:B------:R-:W-:Y:S05]  /*2dd0*/  BSYNC B1 ;  /* 0x0000000000017941 */ /* 0x000fea0003800000 */
.L_x_72:
[----:B---3--:R-:W-:Y:S01]  /*2de0*/  @!P3 IMAD R13, R42, R56, R3 ;  /* 0x000000382a0db224 */ /* 0x008fe200078e0203 */
[----:B------:R-:W-:Y:S04]  /*2df0*/  BSSY B1, `(.L_x_74) ;  /* 0x0000006000017945 */ /* 0x000fe80003800000 */
[----:B------:R3:W-:Y:S01]  /*2e00*/  @!P3 STG.E.U8 desc[UR36][R4.64+0x20], R13 ;  /* 0x0000200d0400b986 */ /* 0x0007e2000c101124 */
[----:B------:R-:W-:Y:S05]  /*2e10*/  @P2 BRA `(.L_x_75) ;  /* 0x00000000000c2947 */ /* 0x000fea0003800000 */
[----:B------:R-:W5:Y:S02]  /*2e20*/  LDG.E.U8 R58, desc[UR36][R10.64+0x21] ;  /* 0x000021240a3a7981 */ /* 0x000f64000c1e1100 */
[----:B-----5:R-:W-:-:S05]  /*2e30*/  PRMT R0, R58, 0x8880, RZ ;  /* 0x000088803a007816 */ /* 0x020fca00000000ff */
[----:B------:R-:W-:-:S07]  /*2e40*/  IMAD R3, R0, R57, RZ ;  /* 0x0000003900037224 */ /* 0x000fce00078e02ff */
.L_x_75:
[----:B------:R-:W-:Y:S05]  /*2e50*/  BSYNC B1 ;  /* 0x0000000000017941 */ /* 0x000fea0003800000 */
.L_x_74:
[----:B------:R-:W-:Y:S01]  /*2e60*/  @!P2 IMAD R43, R43, R56, R3 ;  /* 0x000000382b2ba224 */ /* 0x000fe200078e0203 */
[----:B------:R-:W-:Y:S04]  /*2e70*/  BSSY B1, `(.L_x_76) ;  /* 0x0000006000017945 */ /* 0x000fe80003800000 */
[----:B------:R0:W-:Y:S01]  /*2e80*/  @!P2 STG.E.U8 desc[UR36][R4.64+0x21], R43 ;  /* 0x0000212b0400a986 */ /* 0x0001e2000c101124 */
[----:B------:R-:W-:Y:S05]  /*2e90*/  @P0 BRA `(.L_x_77) ;  /* 0x00000000000c0947 */ /* 0x000fea0003800000 */
[----:B------:R-:W5:Y:S02]  /*2ea0*/  LDG.E.U8 R58, desc[UR36][R8.64+0x28] ;  /* 0x00002824083a7981 */ /* 0x000f64000c1e1100 */
[----:B-----5:R-:W-:-:S05]  /*2eb0*/  PRMT R0, R58, 0x8880, RZ ;  /* 0x000088803a007816 */ /* 0x020fca00000000ff */
[----:B------:R-:W-:-:S07]  /*2ec0*/  IMAD R3, R0, R57, RZ ;  /* 0x0000003900037224 */ /* 0x000fce00078e02ff */
.L_x_77:
[----:B------:R-:W-:Y:S05]  /*2ed0*/  BSYNC B1 ;  /* 0x0000000000017941 */ /* 0x000fea0003800000 */
.L_x_76:
[----:B---3--:R-:W-:Y:S01]  /*2ee0*/  @!P0 IMAD R13, R44, R56, R3 ;  /* 0x000000382c0d8224 */ /* 0x008fe200078e0203 */
[----:B------:R-:W-:Y:S04]  /*2ef0*/  BSSY B1, `(.L_x_78) ;  /* 0x0000006000017945 */ /* 0x000fe80003800000 */
[----:B------:R3:W-:Y:S01]  /*2f00*/  @!P0 STG.E.U8 desc[UR36][R6.64+0x28], R13 ;  /* 0x0000280d06008986 */ /* 0x0007e2000c101124 */
[----:B------:R-:W-:Y:S05]  /*2f10*/  @P5 BRA `(.L_x_79) ;  /* 0x00000000000c5947 */ /* 0x000fea0003800000 */
[----:B------:R-:W5:Y:S02]  /*2f20*/  LDG.E.U8 R58, desc[UR36][R8.64+0x29] ;  /* 0x00002924083a7981 */ /* 0x000f64000c1e1100 */
[----:B-----5:R-:W-:-:S05]  /*2f30*/  PRMT R0, R58, 0x8880, RZ ;  /* 0x000088803a007816 */ /* 0x020fca00000000ff */
[----:B------:R-:W-:-:S07]  /*2f40*/  IMAD R3, R0, R57, RZ ;  /* 0x0000003900037224 */ /* 0x000fce00078e02ff */
.L_x_79:
[----:B------:R-:W-:Y:S05]  /*2f50*/  BSYNC B1 ;  /* 0x0000000000017941 */ /* 0x000fea0003800000 */
.L_x_78:
        /* <DEDUP_REMOVED lines=13> */
.L_x_81:
[----:B------:R-:W-:Y:S05]  /*3030*/  BSYNC B1 ;  /* 0x0000000000017941 */ /* 0x000fea0003800000 */
.L_x_80:
[----:B---3--:R-:W-:Y:S01]  /*3040*/  @!P4 IMAD R13, R46, R56, R3 ;  /* 0x000000382e0dc224 */ /* 0x008fe200078e0203 */
[----:B------:R-:W-:Y:S04]  /*3050*/  BSSY B1, `(.L_x_82) ;  /* 0x0000006000017945 */ /* 0x000fe80003800000 */
[----:B------:R3:W-:Y:S01]  /*3060*/  @!P4 STG.E.U8 desc[UR36][R4.64+0x28], R13 ;  /* 0x0000280d0400c986 */ /* 0x0007e2000c101124 */
[----:B------:R-:W-:Y:S05]  /*3070*/  @P1 BRA `(.L_x_83) ;  /* 0x00000000000c1947 */ /* 0x000fea0003800000 */
[----:B------:R-:W5:Y:S02]  /*3080*/  LDG.E.U8 R58, desc[UR36][R10.64+0x29] ;  /* 0x000029240a3a7981 */ /* 0x000f64000c1e1100 */
[----:B-----5:R-:W-:-:S05]  /*3090*/  PRMT R0, R58, 0x8880, RZ ;  /* 0x000088803a007816 */ /* 0x020fca00000000ff */
[----:B------:R-:W-:-:S07]  /*30a0*/  IMAD R3, R0, R57, RZ ;  /* 0x0000003900037224 */ /* 0x000fce00078e02ff */
.L_x_83:
[----:B------:R-:W-:Y:S05]  /*30b0*/  BSYNC B1 ;  /* 0x0000000000017941 */ /* 0x000fea0003800000 */
.L_x_82:
[----:B------:R-:W-:Y:S01]  /*30c0*/  @!P1 IMAD R47, R47, R56, R3 ;  /* 0x000000382f2f9224 */ /* 0x000fe200078e0203 */
[----:B------:R-:W-:Y:S04]  /*30d0*/  BSSY B1, `(.L_x_84) ;  /* 0x0000006000017945 */ /* 0x000fe80003800000 */
[----:B------:R0:W-:Y:S01]  /*30e0*/  @!P1 STG.E.U8 desc[UR36][R4.64+0x29], R47 ;  /* 0x0000292f04009986 */ /* 0x0001e2000c101124 */
[----:B------:R-:W-:Y:S05]  /*30f0*/  @P3 BRA `(.L_x_85) ;  /* 0x00000000000c3947 */ /* 0x000fea0003800000 */
[----:B------:R-:W5:Y:S02]  /*3100*/  LDG.E.U8 R58, desc[UR36][R8.64+0x30] ;  /* 0x00003024083a7981 */ /* 0x000f64000c1e1100 */
[----:B-----5:R-:W-:-:S05]  /*3110*/  PRMT R0, R58, 0x8880, RZ ;  /* 0x000088803a007816 */ /* 0x020fca00000000ff */
[----:B------:R-:W-:-:S07]  /*3120*/  IMAD R3, R0, R57, RZ ;  /* 0x0000003900037224 */ /* 0x000fce00078e02ff */
.L_x_85:
[----:B------:R-:W-:Y:S05]  /*3130*/  BSYNC B1 ;  /* 0x0000000000017941 */ /* 0x000fea0003800000 */
.L_x_84:
[----:B---3--:R-:W-:Y:S01]  /*3140*/  @!P3 IMAD R13, R48, R56, R3 ;  /* 0x00000038300db224 */ /* 0x008fe200078e0203 */
[----:B------:R-:W-:Y:S04]  /*3150*/  BSSY B1, `(.L_x_86) ;  /* 0x0000006000017945 */ /* 0x000fe80003800000 */
[----:B------:R3:W-:Y:S01]  /*3160*/  @!P3 STG.E.U8 desc[UR36][R6.64+0x30], R13 ;  /* 0x0000300d0600b986 */ /* 0x0007e2000c101124 */
[----:B------:R-:W-:Y:S05]  /*3170*/  @P5 BRA `(.L_x_87) ;  /* 0x00000000000c5947 */ /* 0x000fea0003800000 */
[----:B------:R-:W5:Y:S02]  /*3180*/  LDG.E.U8 R58, desc[UR36][R8.64+0x31] ;  /* 0x00003124083a7981 */ /* 0x000f64000c1e1100 */
[----:B-----5:R-:W-:-:S05]  /*3190*/  PRMT R0, R58, 0x8880, RZ ;  /* 0x000088803a007816 */ /* 0x020fca00000000ff */
[----:B------:R-:W-:-:S07]  /*31a0*/  IMAD R3, R0, R57, RZ ;  /* 0x0000003900037224 */ /* 0x000fce00078e02ff */
.L_x_87:
[----:B------:R-:W-:Y:S05]  /*31b0*/  BSYNC B1 ;  /* 0x0000000000017941 */ /* 0x000fea0003800000 */
.L_x_86:
        /* <DEDUP_REMOVED lines=9> */
[----:B------:R-:W-:Y:S01]  /*3250*/  ISETP.LT.OR P3, PT, R20, 0x9, !P3 ;  /* 0x000000091400780c */ /* 0x000fe20005f61670 */
[----:B------:R-:W-:-:S12]  /*3260*/  @P2 BRA `(.L_x_89) ;  /* 0x00000000000c2947 */ /* 0x000fd80003800000 */
[----:B------:R-:W5:Y:S02]  /*3270*/  LDG.E.U8 R58, desc[UR36][R10.64+0x30] ;  /* 0x000030240a3a7981 */ /* 0x000f64000c1e1100 */
[----:B-----5:R-:W-:-:S05]  /*3280*/  PRMT R0, R58, 0x8880, RZ ;  /* 0x000088803a007816 */ /* 0x020fca00000000ff */
[----:B------:R-:W-:-:S07]  /*3290*/  IMAD R3, R0, R57, RZ ;  /* 0x0000003900037224 */ /* 0x000fce00078e02ff */
.L_x_89:
[----:B------:R-:W-:Y:S05]  /*32a0*/  BSYNC B1 ;  /* 0x0000000000017941 */ /* 0x000fea0003800000 */
.L_x_88:
[----:B---3--:R-:W-:Y:S01]  /*32b0*/  @!P2 IMAD R13, R50, R56, R3 ;  /* 0x00000038320da224 */ /* 0x008fe200078e0203 */
[----:B------:R-:W-:Y:S04]  /*32c0*/  BSSY B1, `(.L_x_90) ;  /* 0x0000006000017945 */ /* 0x000fe80003800000 */
[----:B------:R3:W-:Y:S01]  /*32d0*/  @!P2 STG.E.U8 desc[UR36][R4.64+0x30], R13 ;  /* 0x0000300d0400a986 */ /* 0x0007e2000c101124 */
[----:B------:R-:W-:Y:S05]  /*32e0*/  @P0 BRA `(.L_x_91) ;  /* 0x00000000000c0947 */ /* 0x000fea0003800000 */
[----:B------:R-:W5:Y:S02]  /*32f0*/  LDG.E.U8 R58, desc[UR36][R10.64+0x31] ;  /* 0x000031240a3a7981 */ /* 0x000f64000c1e1100 */
[----:B-----5:R-:W-:-:S05]  /*3300*/  PRMT R0, R58, 0x8880, RZ ;  /* 0x000088803a007816 */ /* 0x020fca00000000ff */
[----:B------:R-:W-:-:S07]  /*3310*/  IMAD R3, R0, R57, RZ ;  /* 0x0000003900037224 */ /* 0x000fce00078e02ff */
.L_x_91:
[----:B------:R-:W-:Y:S05]  /*3320*/  BSYNC B1 ;  /* 0x0000000000017941 */ /* 0x000fea0003800000 */
.L_x_90:
[----:B------:R-:W-:Y:S01]  /*3330*/  @!P0 IMAD R51, R51, R56, R3 ;  /* 0x0000003833338224 */ /* 0x000fe200078e0203 */
[----:B------:R-:W-:Y:S04]  /*3340*/  BSSY B1, `(.L_x_92) ;  /* 0x0000006000017945 */ /* 0x000fe80003800000 */
[----:B------:R0:W-:Y:S01]  /*3350*/  @!P0 STG.E.U8 desc[UR36][R4.64+0x31], R51 ;  /* 0x0000313304008986 */ /* 0x0001e2000c101124 */
[----:B------:R-:W-:Y:S05]  /*3360*/  @P5 BRA `(.L_x_93) ;  /* 0x00000000000c5947 */ /* 0x000fea0003800000 */
[----:B------:R-:W5:Y:S02]  /*3370*/  LDG.E.U8 R58, desc[UR36][R8.64+0x38] ;  /* 0x00003824083a7981 */ /* 0x000f64000c1e1100 */
[----:B-----5:R-:W-:-:S05]  /*3380*/  PRMT R0, R58, 0x8880, RZ ;  /* 0x000088803a007816 */ /* 0x020fca00000000ff */
[----:B------:R-:W-:-:S07]  /*3390*/  IMAD R3, R0, R57, RZ ;  /* 0x0000003900037224 */ /* 0x000fce00078e02ff */
.L_x_93:
[----:B------:R-:W-:Y:S05]  /*33a0*/  BSYNC B1 ;  /* 0x0000000000017941 */ /* 0x000fea0003800000 */
.L_x_92:
[----:B---3--:R-:W-:Y:S01]  /*33b0*/  @!P5 IMAD R13, R52, R56, R3 ;  /* 0x00000038340dd224 */ /* 0x008fe200078e0203 */
[----:B------:R-:W-:Y:S04]  /*33c0*/  BSSY B1, `(.L_x_94) ;  /* 0x0000006000017945 */ /* 0x000fe80003800000 */
[----:B------:R3:W-:Y:S01]  /*33d0*/  @!P5 STG.E.U8 desc[UR36][R6.64+0x38], R13 ;  /* 0x0000380d0600d986 */ /* 0x0007e2000c101124 */
[----:B------:R-:W-:Y:S05]  /*33e0*/  @P4 BRA `(.L_x_95) ;  /* 0x00000000000c4947 */ /* 0x000fea0003800000 */
[----:B------:R-:W5:Y:S02]  /*33f0*/  LDG.E.U8 R58, desc[UR36][R8.64+0x39] ;  /* 0x00003924083a7981 */ /* 0x000f64000c1e1100 */
[----:B-----5:R-:W-:-:S05]  /*3400*/  PRMT R0, R58, 0x8880, RZ ;  /* 0x000088803a007816 */ /* 0x020fca00000000ff */
[----:B------:R-:W-:-:S07]  /*3410*/  IMAD R3, R0, R57, RZ ;  /* 0x0000003900037224 */ /* 0x000fce00078e02ff */
.L_x_95:
[----:B------:R-:W-:Y:S05]  /*3420*/  BSYNC B1 ;  /* 0x0000000000017941 */ /* 0x000fea0003800000 */
.L_x_94:
[----:B------:R-:W-:Y:S01]  /*3430*/  @!P4 IMAD R53, R53, R56, R3 ;  /* 0x000000383535c224 */ /* 0x000fe200078e0203 */
[----:B------:R-:W-:Y:S04]  /*3440*/  BSSY B1, `(.L_x_96) ;  /* 0x0000006000017945 */ /* 0x000fe80003800000 */
[----:B------:R0:W-:Y:S01]  /*3450*/  @!P4 STG.E.U8 desc[UR36][R6.64+0x39], R53 ;  /* 0x000039350600c986 */ /* 0x0001e2000c101124 */
[----:B------:R-:W-:Y:S05]  /*3460*/  @P3 BRA `(.L_x_97) ;  /* 0x00000000000c3947 */ /* 0x000fea0003800000 */
[----:B------:R-:W5:Y:S02]  /*3470*/  LDG.E.U8 R58, desc[UR36][R10.64+0x38] ;  /* 0x000038240a3a7981 */ /* 0x000f64000c1e1100 */
[----:B-----5:R-:W-:-:S05]  /*3480*/  PRMT R0, R58, 0x8880, RZ ;  /* 0x000088803a007816 */ /* 0x020fca00000000ff */
[----:B------:R-:W-:-:S07]  /*3490*/  IMAD R3, R0, R57, RZ ;  /* 0x0000003900037224 */ /* 0x000fce00078e02ff */
.L_x_97:
[----:B------:R-:W-:Y:S05]  /*34a0*/  BSYNC B1 ;  /* 0x0000000000017941 */ /* 0x000fea0003800000 */
.L_x_96:
[----:B0123--:R-:W-:Y:S01]  /*34b0*/  @!P3 IMAD R7, R54, R56, R3 ;  /* 0x000000383607b224 */ /* 0x00ffe200078e0203 */
[----:B------:R-:W-:Y:S01]  /*34c0*/  ISETP.LT.OR P1, PT, R20, 0x9, !P1 ;  /* 0x000000091400780c */ /* 0x000fe20004f21670 */
[----:B------:R-:W-:Y:S03]  /*34d0*/  BSSY B1, `(.L_x_98) ;  /* 0x0000006000017945 */ /* 0x000fe60003800000 */
[----:B------:R0:W-:Y:S09]  /*34e0*/  @!P3 STG.E.U8 desc[UR36][R4.64+0x38], R7 ;  /* 0x000038070400b986 */ /* 0x0001f2000c101124 */
[----:B------:R-:W-:Y:S05]  /*34f0*/  @P1 BRA `(.L_x_99) ;  /* 0x00000000000c1947 */ /* 0x000fea0003800000 */
[----:B------:R-:W2:Y:S02]  /*3500*/  LDG.E.U8 R58, desc[UR36][R10.64+0x39] ;  /* 0x000039240a3a7981 */ /* 0x000ea4000c1e1100 */
[----:B--2---:R-:W-:-:S05]  /*3510*/  PRMT R0, R58, 0x8880, RZ ;  /* 0x000088803a007816 */ /* 0x004fca00000000ff */
[----:B------:R-:W-:-:S07]  /*3520*/  IMAD R3, R0, R57, RZ ;  /* 0x0000003900037224 */ /* 0x000fce00078e02ff */
.L_x_99:
[----:B------:R-:W-:Y:S05]  /*3530*/  BSYNC B1 ;  /* 0x0000000000017941 */ /* 0x000fea0003800000 */
.L_x_98:
[----:B------:R-:W-:Y:S01]  /*3540*/  IMAD R3, R55, R56, R3 ;  /* 0x0000003837037224 */ /* 0x000fe200078e0203 */
[----:B------:R-:W-:Y:S06]  /*3550*/  @P1 BRA `(.L_x_100) ;  /* 0x0000000400c81947 */ /* 0x000fec0003800000 */
[----:B------:R1:W-:Y:S01]  /*3560*/  STG.E.U8 desc[UR36][R4.64+0x39], R3 ;  /* 0x0000390304007986 */ /* 0x0003e2000c101124 */
[----:B------:R-:W-:Y:S05]  /*3570*/  BRA `(.L_x_100) ;  /* 0x0000000400c07947 */ /* 0x000fea0003800000 */
.L_x_35:
[C---:B------:R-:W-:Y:S02]  /*3580*/  ISETP.GE.AND P1, PT, R60.reuse, 0x1, PT ;  /* 0x000000013c00780c */ /* 0x040fe40003f26270 */
[----:B------:R-:W-:Y:S02]  /*3590*/  ISETP.GE.AND P0, PT, R60, 0x2, PT ;  /* 0x000000023c00780c */ /* 0x000fe40003f06270 */
[C---:B------:R-:W-:Y:S02]  /*35a0*/  ISETP.LT.OR P4, PT, R20.reuse, 0x1, !P1 ;  /* 0x000000011400780c */ /* 0x040fe40004f81670 */
[C---:B------:R-:W-:Y:S02]  /*35b0*/  ISETP.LT.OR P5, PT, R20.reuse, 0x1, !P0 ;  /* 0x000000011400780c */ /* 0x040fe400047a1670 */
[C---:B------:R-:W-:Y:S02]  /*35c0*/  ISETP.LT.OR P1, PT, R20.reuse, 0x9, !P1 ;  /* 0x000000091400780c */ /* 0x040fe40004f21670 */
[----:B------:R-:W-:-:S02]  /*35d0*/  ISETP.LT.OR P0, PT, R20, 0x9, !P0 ;  /* 0x000000091400780c */ /* 0x000fc40004701670 */
[C---:B------:R-:W-:Y:S02]  /*35e0*/  ISETP.GE.AND P3, PT, R60.reuse, 0x9, PT ;  /* 0x000000093c00780c */ /* 0x040fe40003f66270 */
[----:B------:R-:W-:-:S03]  /*35f0*/  ISETP.GE.AND P2, PT, R60, 0xa, PT ;  /* 0x0000000a3c00780c */ /* 0x000fc60003f46270 */
[-C--:B------:R-:W-:Y:S02]  /*3600*/  @!P4 IMAD R3, R24, R56.reuse, RZ ;  /* 0x000000381803c224 */ /* 0x080fe400078e02ff */
[-C--:B------:R-:W-:Y:S02]  /*3610*/  @!P5 IMAD R25, R25, R56.reuse, RZ ;  /* 0x000000381919d224 */ /* 0x080fe400078e02ff */
[-C--:B------:R-:W-:Y:S01]  /*3620*/  @!P1 IMAD R9, R26, R56.reuse, RZ ;  /* 0x000000381a099224 */ /* 0x080fe200078e02ff */
[----:B------:R0:W-:Y:S01]  /*3630*/  @!P4 STG.E.U8 desc[UR36][R6.64], R3 ;  /* 0x000000030600c986 */ /* 0x0001e2000c101124 */
[C---:B------:R-:W-:Y:S01]  /*3640*/  ISETP.LT.OR P4, PT, R20.reuse, 0x1, !P3 ;  /* 0x000000011400780c */ /* 0x040fe20005f81670 */
[----:B------:R-:W-:Y:S02]  /*3650*/  @!P0 IMAD R27, R27, R56, RZ ;  /* 0x000000381b1b8224 */ /* 0x000fe400078e02ff */
[----:B------:R-:W-:Y:S01]  /*3660*/  @!P5 STG.E.U8 desc[UR36][R6.64+0x1], R25 ;  /* 0x000001190600d986 */ /* 0x000fe2000c101124 */
[----:B------:R-:W-:-:S02]  /*3670*/  ISETP.LT.OR P5, PT, R20, 0x1, !P2 ;  /* 0x000000011400780c */ /* 0x000fc400057a1670 */
[C---:B------:R-:W-:Y:S01]  /*3680*/  ISETP.LT.OR P2, PT, R20.reuse, 0x9, !P2 ;  /* 0x000000091400780c */ /* 0x040fe20005741670 */
[----:B------:R1:W-:Y:S01]  /*3690*/  @!P1 STG.E.U8 desc[UR36][R4.64], R9 ;  /* 0x0000000904009986 */ /* 0x0003e2000c101124 */
[----:B------:R-:W-:Y:S02]  /*36a0*/  ISETP.LT.OR P1, PT, R20, 0x9, !P3 ;  /* 0x000000091400780c */ /* 0x000fe40005f21670 */
[C---:B------:R-:W-:Y:S01]  /*36b0*/  ISETP.GE.AND P3, PT, R60.reuse, 0x11, PT ;  /* 0x000000113c00780c */ /* 0x040fe20003f66270 */
[----:B------:R-:W-:Y:S01]  /*36c0*/  @!P0 STG.E.U8 desc[UR36][R4.64+0x1], R27 ;  /* 0x0000011b04008986 */ /* 0x000fe2000c101124 */
[----:B------:R-:W-:Y:S01]  /*36d0*/  ISETP.GE.AND P0, PT, R60, 0x12, PT ;  /* 0x000000123c00780c */ /* 0x000fe20003f06270 */
[----:B------:R-:W-:-:S04]  /*36e0*/  @!P4 IMAD R11, R28, R56, RZ ;  /* 0x000000381c0bc224 */ /* 0x000fc800078e02ff */
[-C--:B------:R-:W-:Y:S01]  /*36f0*/  @!P5 IMAD R29, R29, R56.reuse, RZ ;  /* 0x000000381d1dd224 */ /* 0x080fe200078e02ff */
[----:B------:R-:W-:Y:S01]  /*3700*/  @!P4 STG.E.U8 desc[UR36][R6.64+0x8], R11 ;  /* 0x0000080b0600c986 */ /* 0x000fe2000c101124 */
[C---:B------:R-:W-:Y:S01]  /*3710*/  ISETP.LT.OR P4, PT, R20.reuse, 0x1, !P3 ;  /* 0x000000011400780c */ /* 0x040fe20005f81670 */
[-C--:B------:R-:W-:Y:S02]  /*3720*/  @!P2 IMAD R31, R31, R56.reuse, RZ ;  /* 0x000000381f1fa224 */ /* 0x080fe400078e02ff */
[----:B------:R-:W-:Y:S01]  /*3730*/  @!P5 STG.E.U8 desc[UR36][R6.64+0x9], R29 ;  /* 0x0000091d0600d986 */ /* 0x000fe2000c101124 */
[----:B------:R-:W-:Y:S01]  /*3740*/  ISETP.LT.OR P5, PT, R20, 0x1, !P0 ;  /* 0x000000011400780c */ /* 0x000fe200047a1670 */
[----:B0-----:R-:W-:Y:S01]  /*3750*/  @!P1 IMAD R3, R30, R56, RZ ;  /* 0x000000381e039224 */ /* 0x001fe200078e02ff */
[----:B------:R-:W-:Y:S01]  /*3760*/  ISETP.LT.OR P0, PT, R20, 0x9, !P0 ;  /* 0x000000091400780c */ /* 0x000fe20004701670 */
[----:B------:R-:W-:Y:S01]  /*3770*/  @!P2 STG.E.U8 desc[UR36][R4.64+0x9], R31 ;  /* 0x0000091f0400a986 */ /* 0x000fe2000c101124 */
[----:B------:R-:W-:-:S03]  /*3780*/  ISETP.GE.AND P2, PT, R60, 0x19, PT ;  /* 0x000000193c00780c */ /* 0x000fc60003f46270 */
[----:B------:R0:W-:Y:S01]  /*3790*/  @!P1 STG.E.U8 desc[UR36][R4.64+0x8], R3 ;  /* 0x0000080304009986 */ /* 0x0001e2000c101124 */
[----:B------:R-:W-:Y:S01]  /*37a0*/  ISETP.LT.OR P1, PT, R20, 0x9, !P3 ;  /* 0x000000091400780c */ /* 0x000fe20005f21670 */
[----:B-1----:R-:W-:Y:S01]  /*37b0*/  @!P4 IMAD R9, R32, R56, RZ ;  /* 0x000000382009c224 */ /* 0x002fe200078e02ff */
[----:B------:R-:W-:-:S03]  /*37c0*/  ISETP.GE.AND P3, PT, R60, 0x1a, PT ;  /* 0x0000001a3c00780c */ /* 0x000fc60003f66270 */
[-C--:B------:R-:W-:Y:S01]  /*37d0*/  @!P5 IMAD R33, R33, R56.reuse, RZ ;  /* 0x000000382121d224 */ /* 0x080fe200078e02ff */
[----:B------:R-:W-:Y:S01]  /*37e0*/  @!P4 STG.E.U8 desc[UR36][R6.64+0x10], R9 ;  /* 0x000010090600c986 */ /* 0x000fe2000c101124 */
[C---:B------:R-:W-:Y:S01]  /*37f0*/  ISETP.LT.OR P4, PT, R20.reuse, 0x1, !P3 ;  /* 0x000000011400780c */ /* 0x040fe20005f81670 */
[-C--:B------:R-:W-:Y:S01]  /*3800*/  @!P0 IMAD R35, R35, R56.reuse, RZ ;  /* 0x0000003823238224 */ /* 0x080fe200078e02ff */
[C---:B------:R-:W-:Y:S01]  /*3810*/  ISETP.LT.OR P3, PT, R20.reuse, 0x9, !P3 ;  /* 0x000000091400780c */ /* 0x040fe20005f61670 */
[----:B------:R-:W-:Y:S01]  /*3820*/  @!P5 STG.E.U8 desc[UR36][R6.64+0x11], R33 ;  /* 0x000011210600d986 */ /* 0x000fe2000c101124 */
[----:B------:R-:W-:Y:S02]  /*3830*/  ISETP.LT.OR P5, PT, R20, 0x1, !P2 ;  /* 0x000000011400780c */ /* 0x000fe400057a1670 */
[----:B0-----:R-:W-:Y:S01]  /*3840*/  @!P1 IMAD R3, R34, R56, RZ ;  /* 0x0000003822039224 */ /* 0x001fe200078e02ff */
[----:B------:R-:W-:Y:S01]  /*3850*/  @!P0 STG.E.U8 desc[UR36][R4.64+0x11], R35 ;  /* 0x0000112304008986 */ /* 0x000fe2000c101124 */
[----:B------:R-:W-:-:S02]  /*3860*/  ISETP.LT.OR P2, PT, R20, 0x9, !P2 ;  /* 0x000000091400780c */ /* 0x000fc40005741670 */
[C---:B------:R-:W-:Y:S01]  /*3870*/  ISETP.GE.AND P0, PT, R60.reuse, 0x21, PT ;  /* 0x000000213c00780c */ /* 0x040fe20003f06270 */
[----:B------:R0:W-:Y:S01]  /*3880*/  @!P1 STG.E.U8 desc[UR36][R4.64+0x10], R3 ;  /* 0x0000100304009986 */ /* 0x0001e2000c101124 */
[----:B------:R-:W-:Y:S01]  /*3890*/  ISETP.GE.AND P1, PT, R60, 0x22, PT ;  /* 0x000000223c00780c */ /* 0x000fe20003f26270 */
[-C--:B------:R-:W-:Y:S02]  /*38a0*/  @!P4 IMAD R37, R37, R56.reuse, RZ ;  /* 0x000000382525c224 */ /* 0x080fe400078e02ff */
[-C--:B------:R-:W-:Y:S02]  /*38b0*/  @!P3 IMAD R39, R39, R56.reuse, RZ ;  /* 0x000000382727b224 */ /* 0x080fe400078e02ff */
[-C--:B------:R-:W-:Y:S01]  /*38c0*/  @!P5 IMAD R11, R36, R56.reuse, RZ ;  /* 0x00000038240bd224 */ /* 0x080fe200078e02ff */
[----:B------:R-:W-:Y:S01]  /*38d0*/  @!P4 STG.E.U8 desc[UR36][R6.64+0x19], R37 ;  /* 0x000019250600c986 */ /* 0x000fe2000c101124 */
[C---:B------:R-:W-:Y:S02]  /*38e0*/  ISETP.LT.OR P4, PT, R20.reuse, 0x1, !P0 ;  /* 0x000000011400780c */ /* 0x040fe40004781670 */
[C---:B------:R-:W-:Y:S01]  /*38f0*/  ISETP.LT.OR P0, PT, R20.reuse, 0x9, !P0 ;  /* 0x000000091400780c */ /* 0x040fe20004701670 */
[----:B------:R-:W-:Y:S01]  /*3900*/  @!P5 STG.E.U8 desc[UR36][R6.64+0x18], R11 ;  /* 0x0000180b0600d986 */ /* 0x000fe2000c101124 */
[----:B------:R-:W-:Y:S01]  /*3910*/  ISETP.LT.OR P5, PT, R20, 0x1, !P1 ;  /* 0x000000011400780c */ /* 0x000fe20004fa1670 */
[----:B0-----:R-:W-:Y:S01]  /*3920*/  @!P2 IMAD R3, R38, R56, RZ ;  /* 0x000000382603a224 */ /* 0x001fe200078e02ff */
[----:B------:R-:W-:Y:S01]  /*3930*/  ISETP.LT.OR P1, PT, R20, 0x9, !P1 ;  /* 0x000000091400780c */ /* 0x000fe20004f21670 */
[----:B------:R-:W-:Y:S01]  /*3940*/  @!P3 STG.E.U8 desc[UR36][R4.64+0x19], R39 ;  /* 0x000019270400b986 */ /* 0x000fe2000c101124 */
[----:B------:R-:W-:-:S03]  /*3950*/  ISETP.GE.AND P3, PT, R60, 0x29, PT ;  /* 0x000000293c00780c */ /* 0x000fc60003f66270 */
[----:B------:R0:W-:Y:S01]  /*3960*/  @!P2 STG.E.U8 desc[UR36][R4.64+0x18], R3 ;  /* 0x000018030400a986 */ /* 0x0001e2000c101124 */
[----:B------:R-:W-:Y:S01]  /*3970*/  ISETP.GE.AND P2, PT, R60, 0x2a, PT ;  /* 0x0000002a3c00780c */ /* 0x000fe20003f46270 */
[----:B------:R-:W-:-:S04]  /*3980*/  @!P4 IMAD R9, R40, R56, RZ ;  /* 0x000000382809c224 */ /* 0x000fc800078e02ff */
[-C--:B------:R-:W-:Y:S01]  /*3990*/  @!P5 IMAD R41, R41, R56.reuse, RZ ;  /* 0x000000382929d224 */ /* 0x080fe200078e02ff */
[----:B------:R-:W-:Y:S01]  /*39a0*/  @!P4 STG.E.U8 desc[UR36][R6.64+0x20], R9 ;  /* 0x000020090600c986 */ /* 0x000fe2000c101124 */
[C---:B------:R-:W-:Y:S01]  /*39b0*/  ISETP.LT.OR P4, PT, R20.reuse, 0x1, !P3 ;  /* 0x000000011400780c */ /* 0x040fe20005f81670 */
[-C--:B------:R-:W-:Y:S01]  /*39c0*/  @!P1 IMAD R43, R43, R56.reuse, RZ ;  /* 0x000000382b2b9224 */ /* 0x080fe200078e02ff */
        /* <DEDUP_REMOVED lines=25> */
[----:B------:R1:W-:Y:S01]  /*3b60*/  @!P4 STG.E.U8 desc[UR36][R6.64+0x30], R9 ;  /* 0x000030090600c986 */ /* 0x0003e2000c101124 */
[C---:B------:R-:W-:Y:S01]  /*3b70*/  ISETP.LT.OR P4, PT, R20.reuse, 0x1, !P2 ;  /* 0x000000011400780c */ /* 0x040fe20005781670 */
[-C--:B------:R-:W-:Y:S01]  /*3b80*/  @!P0 IMAD R51, R51, R56.reuse, RZ ;  /* 0x0000003833338224 */ /* 0x080fe200078e02ff */
[C---:B------:R-:W-:Y:S01]  /*3b90*/  ISETP.LT.OR P2, PT, R20.reuse, 0x9, !P2 ;  /* 0x000000091400780c */ /* 0x040fe20005741670 */
[----:B------:R2:W-:Y:S01]  /*3ba0*/  @!P5 STG.E.U8 desc[UR36][R6.64+0x31], R49 ;  /* 0x000031310600d986 */ /* 0x0005e2000c101124 */
[----:B------:R-:W-:Y:S01]  /*3bb0*/  ISETP.LT.OR P5, PT, R20, 0x1, !P3 ;  /* 0x000000011400780c */ /* 0x000fe20005fa1670 */
[-C--:B0-----:R-:W-:Y:S01]  /*3bc0*/  @!P1 IMAD R3, R50, R56.reuse, RZ ;  /* 0x0000003832039224 */ /* 0x081fe200078e02ff */
[----:B------:R-:W-:Y:S01]  /*3bd0*/  ISETP.LT.OR P3, PT, R20, 0x9, !P3 ;  /* 0x000000091400780c */ /* 0x000fe20005f61670 */
[----:B------:R2:W-:Y:S04]  /*3be0*/  @!P0 STG.E.U8 desc[UR36][R4.64+0x31], R51 ;  /* 0x0000313304008986 */ /* 0x0005e8000c101124 */
[----:B------:R2:W-:Y:S02]  /*3bf0*/  @!P1 STG.E.U8 desc[UR36][R4.64+0x30], R3 ;  /* 0x0000300304009986 */ /* 0x0005e4000c101124 */
[----:B------:R-:W-:-:S02]  /*3c00*/  @!P4 IMAD R11, R52, R56, RZ ;  /* 0x00000038340bc224 */ /* 0x000fc400078e02ff */
[-C--:B-1----:R-:W-:Y:S02]  /*3c10*/  @!P2 IMAD R9, R54, R56.reuse, RZ ;  /* 0x000000383609a224 */ /* 0x082fe400078e02ff */
[-C--:B------:R-:W-:Y:S01]  /*3c20*/  @!P5 IMAD R53, R53, R56.reuse, RZ ;  /* 0x000000383535d224 */ /* 0x080fe200078e02ff */
[----:B------:R2:W-:Y:S01]  /*3c30*/  @!P4 STG.E.U8 desc[UR36][R6.64+0x38], R11 ;  /* 0x0000380b0600c986 */ /* 0x0005e2000c101124 */
[----:B------:R-:W-:-:S03]  /*3c40*/  @!P3 IMAD R55, R55, R56, RZ ;  /* 0x000000383737b224 */ /* 0x000fc600078e02ff */
[----:B------:R2:W-:Y:S04]  /*3c50*/  @!P5 STG.E.U8 desc[UR36][R6.64+0x39], R53 ;  /* 0x000039350600d986 */ /* 0x0005e8000c101124 */
[----:B------:R2:W-:Y:S04]  /*3c60*/  @!P2 STG.E.U8 desc[UR36][R4.64+0x38], R9 ;  /* 0x000038090400a986 */ /* 0x0005e8000c101124 */
[----:B------:R2:W-:Y:S02]  /*3c70*/  @!P3 STG.E.U8 desc[UR36][R4.64+0x39], R55 ;  /* 0x000039370400b986 */ /* 0x0005e4000c101124 */
.L_x_100:
[----:B------:R-:W-:Y:S05]  /*3c80*/  BSYNC B0 ;  /* 0x0000000000007941 */ /* 0x000fea0003800000 */
.L_x_34:
[----:B------:R-:W-:Y:S01]  /*3c90*/  ULDC UR4, c[0x0][0xc] ;  /* 0x0000030000047ab9 */ /* 0x000fe20000000800 */
[----:B------:R-:W-:Y:S01]  /*3ca0*/  ULDC UR5, c[0x0][0x10] ;  /* 0x0000040000057ab9 */ /* 0x000fe20000000800 */
[----:B-12---:R-:W1:Y:S01]  /*3cb0*/  LDC R3, c[0x0][0x14] ;  /* 0x00000500ff037b82 */ /* 0x006e620000000800 */
[----:B------:R-:W-:Y:S01]  /*3cc0*/  UIMAD.WIDE.U32 UR4, UR4, UR5, URZ ;  /* 0x00000005040472a5 */ /* 0x000fe2000f8e003f */
[----:B------:R-:W-:Y:S01]  /*3cd0*/  PRMT R0, RZ, 0x7610, R0 ;  /* 0x00007610ff007816 */ /* 0x000fe20000000000 */
[----:B------:R-:W-:Y:S02]  /*3ce0*/  IMAD.MOV.U32 R60, RZ, RZ, -0x1 ;  /* 0xffffffffff3c7424 */ /* 0x000fe400078e00ff */
[----:B------:R-:W-:Y:S02]  /*3cf0*/  IMAD.MOV.U32 R61, RZ, RZ, -0x1 ;  /* 0xffffffffff3d7424 */ /* 0x000fe400078e00ff */
[----:B-1----:R-:W-:-:S04]  /*3d00*/  IMAD.WIDE.U32 R16, R3, UR4, R16 ;  /* 0x0000000403107c25 */ /* 0x002fc8000f8e0010 */
[----:B------:R-:W-:Y:S01]  /*3d10*/  IMAD R3, R3, UR5, RZ ;  /* 0x0000000503037c24 */ /* 0x000fe2000f8e02ff */
[----:B------:R-:W-:Y:S02]  /*3d20*/  ULDC.64 UR4, c[0x0][0x650] ;  /* 0x0001940000047ab9 */ /* 0x000fe40000000a00 */
[----:B------:R-:W-:Y:S01]  /*3d30*/  ISETP.GE.U32.AND P0, PT, R16, UR4, PT ;  /* 0x0000000410007c0c */ /* 0x000fe2000bf06070 */
[----:B------:R-:W-:-:S05]  /*3d40*/  IMAD.IADD R17, R17, 0x1, R3 ;  /* 0x0000000111117824 */ /* 0x000fca00078e0203 */
[----:B------:R-:W-:-:S13]  /*3d50*/  ISETP.GE.U32.AND.EX P0, PT, R17, UR5, PT, P0 ;  /* 0x0000000511007c0c */ /* 0x000fda000bf06100 */
[----:B------:R-:W-:Y:S05]  /*3d60*/  @P0 BRA `(.L_x_101) ;  /* 0x0000000400640947 */ /* 0x000fea0003800000 */
[----:B------:R-:W1:Y:S01]  /*3d70*/  S2R R12, SR_CTAID.X ;  /* 0x00000000000c7919 */ /* 0x000e620000002500 */
[----:B------:R-:W2:Y:S01]  /*3d80*/  LDC.64 R10, c[0x0][0x628] ;  /* 0x00018a00ff0a7b82 */ /* 0x000ea20000000a00 */
[----:B------:R-:W-:Y:S01]  /*3d90*/  ULDC UR4, c[0x0][0x150] ;  /* 0x0000540000047ab9 */ /* 0x000fe20000000800 */
[----:B------:R-:W-:Y:S01]  /*3da0*/  IMAD.MOV.U32 R8, RZ, RZ, R16 ;  /* 0x000000ffff087224 */ /* 0x000fe200078e0010 */
[----:B------:R-:W3:Y:S01]  /*3db0*/  S2R R24, SR_CTAID.Y ;  /* 0x0000000000187919 */ /* 0x000ee20000002600 */
[----:B------:R-:W-:-:S04]  /*3dc0*/  IMAD.MOV.U32 R9, RZ, RZ, R17 ;  /* 0x000000ffff097224 */ /* 0x000fc800078e0011 */
[----:B------:R-:W0:Y:S08]  /*3dd0*/  LDC R21, c[0x0][0x144] ;  /* 0x00005100ff157b82 */ /* 0x000e300000000800 */
[----:B------:R-:W0:Y:S08]  /*3de0*/  LDC R0, c[0x0][0x630] ;  /* 0x00018c00ff007b82 */ /* 0x000e300000000800 */
[----:B------:R-:W0:Y:S01]  /*3df0*/  LDC.64 R14, c[0x0][0x620] ;  /* 0x00018800ff0e7b82 */ /* 0x000e220000000a00 */
[----:B--2---:R-:W-:-:S04]  /*3e00*/  ISETP.NE.U32.AND P0, PT, R10, RZ, PT ;  /* 0x000000ff0a00720c */ /* 0x004fc80003f05070 */
[----:B------:R-:W-:Y:S02]  /*3e10*/  ISETP.NE.AND.EX P0, PT, R11, RZ, PT, P0 ;  /* 0x000000ff0b00720c */ /* 0x000fe40003f05300 */
[----:B-1----:R-:W-:-:S05]  /*3e20*/  I2FP.F32.U32 R3, R12 ;  /* 0x0000000c00037245 */ /* 0x002fca0000201000 */
[----:B------:R-:W-:-:S04]  /*3e30*/  FMUL R3, R3, UR4 ;  /* 0x0000000403037c20 */ /* 0x000fc80008400000 */
[----:B------:R1:W2:Y:S02]  /*3e40*/  F2I.U32.TRUNC.NTZ R20, R3 ;  /* 0x0000000300147305 */ /* 0x0002a4000020f000 */
[----:B---3--:R-:W-:Y:S05]  /*3e50*/  @!P0 BRA `(.L_x_102) ;  /* 0x0000000000288947 */ /* 0x008fea0003800000 */
[----:B-1----:R-:W1:Y:S02]  /*3e60*/  LDC R3, c[0x0][0x634] ;  /* 0x00018d00ff037b82 */ /* 0x002e640000000800 */
[----:B-1----:R-:W-:-:S05]  /*3e70*/  IADD3 R3, P0, R16, R3, RZ ;  /* 0x0000000310037210 */ /* 0x002fca0007f1e0ff */
[----:B------:R-:W-:-:S04]  /*3e80*/  IMAD.X R13, RZ, RZ, R17, P0 ;  /* 0x000000ffff0d7224 */ /* 0x000fc800000e0611 */
[----:B0---4-:R-:W-:-:S04]  /*3e90*/  IMAD.WIDE.U32 R4, R13, R10, RZ ;  /* 0x0000000a0d047225 */ /* 0x011fc800078e00ff */
[----:B------:R-:W-:-:S04]  /*3ea0*/  IMAD.WIDE.U32 R6, P0, R3, R11, R4 ;  /* 0x0000000b03067225 */ /* 0x000fc80007800004 */
[----:B------:R-:W-:-:S04]  /*3eb0*/  IMAD.WIDE.U32 R4, R3, R10, RZ ;  /* 0x0000000a03047225 */ /* 0x000fc800078e00ff */
[----:B------:R-:W-:Y:S01]  /*3ec0*/  IMAD.X R9, RZ, RZ, RZ, P0 ;  /* 0x000000ffff097224 */ /* 0x000fe200000e06ff */
[----:B------:R-:W-:Y:S01]  /*3ed0*/  IADD3 RZ, P0, R5, R6, RZ ;  /* 0x0000000605ff7210 */ /* 0x000fe20007f1e0ff */
[----:B------:R-:W-:-:S04]  /*3ee0*/  IMAD.MOV.U32 R8, RZ, RZ, R7 ;  /* 0x000000ffff087224 */ /* 0x000fc800078e0007 */
[----:B------:R-:W-:-:S08]  /*3ef0*/  IMAD.WIDE.U32.X R8, R13, R11, R8, P0 ;  /* 0x0000000b0d087225 */ /* 0x000fd000000e0408 */
.L_x_102:
[----:B------:R-:W3:Y:S01]  /*3f00*/  LDC.64 R30, c[0x0][0x640] ;  /* 0x00019000ff1e7b82 */ /* 0x000ee20000000a00 */
[-CC-:B0-----:R-:W-:Y:S01]  /*3f10*/  SHF.R.U64 R61, R8, R0.reuse, R9.reuse ;  /* 0x00000000083d7219 */ /* 0x181fe20000001209 */
[----:B--2---:R-:W-:Y:S01]  /*3f20*/  IMAD.MOV R20, RZ, RZ, -R20 ;  /* 0x000000ffff147224 */ /* 0x004fe200078e0a14 */
[----:B------:R-:W-:Y:S01]  /*3f30*/  SHF.R.U32.HI R0, RZ, R0, R9 ;  /* 0x00000000ff007219 */ /* 0x000fe20000011609 */
[----:B------:R-:W-:Y:S01]  /*3f40*/  ULDC UR4, c[0x0][0x154] ;  /* 0x0000550000047ab9 */ /* 0x000fe20000000800 */
[----:B-1----:R-:W-:Y:S01]  /*3f50*/  IADD3 R3, P0, RZ, -R61, RZ ;  /* 0x8000003dff037210 */ /* 0x002fe20007f1e0ff */
[----:B------:R-:W-:Y:S02]  /*3f60*/  IMAD R26, R21, R20, R12 ;  /* 0x00000014151a7224 */ /* 0x000fe400078e020c */
[----:B------:R-:W0:Y:S01]  /*3f70*/  LDC R6, c[0x0][0x618] ;  /* 0x00018600ff067b82 */ /* 0x000e220000000800 */
[----:B------:R-:W-:Y:S02]  /*3f80*/  IMAD.MOV.U32 R7, RZ, RZ, 0x1 ;  /* 0x00000001ff077424 */ /* 0x000fe400078e00ff */
[----:B----4-:R-:W-:-:S04]  /*3f90*/  IMAD.X R5, RZ, RZ, ~R0, P0 ;  /* 0x000000ffff057224 */ /* 0x010fc800000e0e00 */
[-C--:B------:R-:W-:Y:S01]  /*3fa0*/  IMAD R0, R5, R14.reuse, RZ ;  /* 0x0000000e05007224 */ /* 0x080fe200078e02ff */
[----:B------:R-:W1:Y:S01]  /*3fb0*/  LDC R8, c[0x0][0x608] ;  /* 0x00018200ff087b82 */ /* 0x000e620000000800 */
[----:B------:R-:W-:-:S04]  /*3fc0*/  IMAD.WIDE.U32 R4, R3, R14, R16 ;  /* 0x0000000e03047225 */ /* 0x000fc800078e0010 */
[----:B------:R-:W-:Y:S01]  /*3fd0*/  IMAD R3, R3, R15, R0 ;  /* 0x0000000f03037224 */ /* 0x000fe200078e0200 */
[----:B------:R-:W-:Y:S02]  /*3fe0*/  I2FP.F32.U32 R0, R24 ;  /* 0x0000001800007245 */ /* 0x000fe40000201000 */
[----:B------:R-:W2:Y:S01]  /*3ff0*/  LDC R28, c[0x0][0x658] ;  /* 0x00019600ff1c7b82 */ /* 0x000ea20000000800 */
[----:B------:R-:W-:Y:S01]  /*4000*/  IMAD.IADD R3, R5, 0x1, R3 ;  /* 0x0000000105037824 */ /* 0x000fe200078e0203 */
[----:B---3--:R-:W-:Y:S01]  /*4010*/  ISETP.NE.U32.AND P0, PT, R30, RZ, PT ;  /* 0x000000ff1e00720c */ /* 0x008fe20003f05070 */
[----:B------:R-:W-:Y:S01]  /*4020*/  FMUL R0, R0, UR4 ;  /* 0x0000000400007c20 */ /* 0x000fe20008400000 */
[----:B------:R-:W-:Y:S02]  /*4030*/  IMAD.MOV.U32 R5, RZ, RZ, -0x1 ;  /* 0xffffffffff057424 */ /* 0x000fe400078e00ff */
[----:B------:R-:W-:Y:S01]  /*4040*/  ISETP.NE.AND.EX P0, PT, R31, RZ, PT, P0 ;  /* 0x000000ff1f00720c */ /* 0x000fe20003f05300 */
[----:B------:R3:W4:Y:S01]  /*4050*/  F2I.U32.TRUNC.NTZ R13, R0 ;  /* 0x00000000000d7305 */ /* 0x000722000020f000 */
[----:B------:R-:W3:Y:S01]  /*4060*/  LDC R15, c[0x0][0x148] ;  /* 0x00005200ff0f7b82 */ /* 0x000ee20000000800 */
[----:B0-----:R-:W-:-:S02]  /*4070*/  SHF.R.U64 R12, R4, R6, R3 ;  /* 0x00000006040c7219 */ /* 0x001fc40000001203 */
[----:B------:R-:W-:-:S05]  /*4080*/  SHF.R.U32.HI R3, RZ, R6, R3 ;  /* 0x00000006ff037219 */ /* 0x000fca0000011603 */
[----:B------:R-:W0:Y:S01]  /*4090*/  LDC R20, c[0x0][0x600] ;  /* 0x00018000ff147b82 */ /* 0x000e220000000800 */
[-CC-:B-1----:R-:W-:Y:S02]  /*40a0*/  SHF.R.U64 R10, R12, R8.reuse, R3.reuse ;  /* 0x000000080c0a7219 */ /* 0x182fe40000001203 */
[----:B------:R-:W-:-:S05]  /*40b0*/  SHF.R.U32.HI R3, RZ, R8, R3 ;  /* 0x00000008ff037219 */ /* 0x000fca0000011603 */
[----:B------:R-:W1:Y:S01]  /*40c0*/  LDC R21, c[0x0][0x648] ;  /* 0x00019200ff157b82 */ /* 0x000e620000000800 */
[-C--:B--2---:R-:W-:Y:S02]  /*40d0*/  SHF.L.U32 R4, R5, R28.reuse, RZ ;  /* 0x0000001c05047219 */ /* 0x084fe400000006ff */
[-CC-:B------:R-:W-:Y:S02]  /*40e0*/  SHF.R.U64 R14, R10, R28.reuse, R3.reuse ;  /* 0x0000001c0a0e7219 */ /* 0x180fe40000001203 */
[----:B------:R-:W-:Y:S02]  /*40f0*/  SHF.R.U32.HI R5, RZ, R28, R3 ;  /* 0x0000001cff057219 */ /* 0x000fe40000011603 */
[----:B------:R-:W-:Y:S01]  /*4100*/  LOP3.LUT R59, RZ, R4, RZ, 0x33, !PT ;  /* 0x00000004ff3b7212 */ /* 0x000fe200078e33ff */
[----:B------:R-:W2:Y:S01]  /*4110*/  LDC R25, c[0x0][0x638] ;  /* 0x00018e00ff197b82 */ /* 0x000ea20000000800 */
[----:B------:R-:W-:Y:S01]  /*4120*/  SHF.L.U32 R28, R7, R28, RZ ;  /* 0x0000001c071c7219 */ /* 0x000fe200000006ff */
[----:B------:R-:W-:-:S06]  /*4130*/  IMAD.MOV.U32 R4, RZ, RZ, R14 ;  /* 0x000000ffff047224 */ /* 0x000fcc00078e000e */
[----:B------:R-:W0:Y:S01]  /*4140*/  LDC R27, c[0x0][0x610] ;  /* 0x00018400ff1b7b82 */ /* 0x000e220000000800 */
[----:B----4-:R-:W-:Y:S05]  /*4150*/  @!P0 BRA `(.L_x_103) ;  /* 0x0000000000288947 */ /* 0x010fea0003800000 */
        /* <DEDUP_REMOVED lines=10> */
.L_x_103:
[----:B------:R-:W-:Y:S01]  /*4200*/  ISETP.NE.AND P0, PT, R2, 0x1, PT ;  /* 0x000000010200780c */ /* 0x000fe20003f05270 */
[----:B------:R-:W-:Y:S01]  /*4210*/  IMAD.MOV R13, RZ, RZ, -R13 ;  /* 0x000000ffff0d7224 */ /* 0x000fe200078e0a0d */
[----:B-1-3--:R-:W-:Y:S01]  /*4220*/  SHF.R.U64 R0, R4, R21, R5 ;  /* 0x0000001504007219 */ /* 0x00afe20000001205 */
[----:B0-----:R-:W-:Y:S01]  /*4230*/  VIADD R5, R20, 0xffffffff ;  /* 0xffffffff14057836 */ /* 0x001fe20000000000 */
[----:B------:R-:W-:-:S03]  /*4240*/  LOP3.LUT R59, R10, R59, RZ, 0xc0, !PT ;  /* 0x0000003b0a3b7212 */ /* 0x000fc600078ec0ff */
[----:B------:R-:W-:Y:S01]  /*4250*/  IMAD.MOV R3, RZ, RZ, -R0 ;  /* 0x000000ffff037224 */ /* 0x000fe200078e0a00 */
[----:B------:R-:W-:Y:S01]  /*4260*/  LOP3.LUT R5, R12, R5, RZ, 0xc0, !PT ;  /* 0x000000050c057212 */ /* 0x000fe200078ec0ff */
[----:B------:R-:W-:Y:S02]  /*4270*/  IMAD R59, R28, R0, R59 ;  /* 0x000000001c3b7224 */ /* 0x000fe400078e023b */
[----:B--2---:R-:W-:Y:S02]  /*4280*/  IMAD R0, R3, R25, R14 ;  /* 0x0000001903007224 */ /* 0x004fe400078e020e */
[----:B------:R-:W-:Y:S02]  /*4290*/  @P0 IMAD R26, R15, R13, R24 ;  /* 0x0000000d0f1a0224 */ /* 0x000fe400078e0218 */
[----:B------:R-:W-:Y:S02]  /*42a0*/  IMAD R4, R0, R20, R5 ;  /* 0x0000001400047224 */ /* 0x000fe400078e0205 */
[----:B------:R-:W-:-:S02]  /*42b0*/  IMAD R59, R59, R27, R26 ;  /* 0x0000001b3b3b7224 */ /* 0x000fc400078e021a */
[----:B------:R-:W-:-:S03]  /*42c0*/  IMAD.MOV.U32 R3, RZ, RZ, 0x1 ;  /* 0x00000001ff037424 */ /* 0x000fc600078e00ff */
[----:B------:R-:W-:Y:S02]  /*42d0*/  SEL R60, R4, R59, !P0 ;  /* 0x0000003b043c7207 */ /* 0x000fe40004000000 */
[----:B------:R-:W-:Y:S02]  /*42e0*/  PRMT R0, R3, 0x7610, R0 ;  /* 0x0000761003007816 */ /* 0x000fe40000000000 */
[----:B------:R-:W-:-:S07]  /*42f0*/  SEL R59, R59, R4, !P0 ;  /* 0x000000043b3b7207 */ /* 0x000fce0004000000 */
.L_x_101:
[----:B------:R-:W-:-:S13]  /*4300*/  LOP3.LUT P0, RZ, R0, 0xff, RZ, 0xc0, !PT ;  /* 0x000000ff00ff7812 */ /* 0x000fda000780c0ff */
[----:B------:R-:W-:Y:S05]  /*4310*/  @P0 BRA `(.L_x_104) ;  /* 0xffffffcc00a80947 */ /* 0x000fea000383ffff */
[----:B------:R-:W-:Y:S05]  /*4320*/  EXIT ;  /* 0x000000000000794d */ /* 0x000fea0003800000 */
.L_x_7:
[----:B0-----:R-:W-:Y:S01]  /*4330*/  ULDC.64 UR4, c[0x0][0x650] ;  /* 0x0001940000047ab9 */ /* 0x001fe20000000a00 */
        /* <DEDUP_REMOVED lines=25> */
.L_x_106:
[----:B------:R-:W0:Y:S01]  /*44d0*/  LDC.64 R28, c[0x0][0x640] ;  /* 0x00019000ff1c7b82 */ /* 0x000e220000000a00 */
[-CC-:B------:R-:W-:Y:S01]  /*44e0*/  SHF.R.U64 R22, R12, R6.reuse, R13.reuse ;  /* 0x000000060c167219 */ /* 0x180fe2000000120d */
[----:B------:R-:W-:Y:S01]  /*44f0*/  IMAD.MOV.U32 R30, RZ, RZ, 0x1 ;  /* 0x00000001ff1e7424 */ /* 0x000fe200078e00ff */
[----:B------:R-:W-:Y:S02]  /*4500*/  SHF.R.U32.HI R6, RZ, R6, R13 ;  /* 0x00000006ff067219 */ /* 0x000fe4000001160d */
        /* <DEDUP_REMOVED lines=8> */
[----:B------:R-:W-:Y:S01]  /*4590*/  IMAD.IADD R9, R9, 0x1, R11 ;  /* 0x0000000109097824 */ /* 0x000fe200078e020b */
[----:B0-----:R-:W-:-:S04]  /*45a0*/  ISETP.NE.U32.AND P0, PT, R28, RZ, PT ;  /* 0x000000ff1c00720c */ /* 0x001fc80003f05070 */
[----:B------:R-:W-:Y:S02]  /*45b0*/  ISETP.NE.AND.EX P0, PT, R29, RZ, PT, P0 ;  /* 0x000000ff1d00720c */ /* 0x000fe40003f05300 */
[----:B------:R-:W0:Y:S01]  /*45c0*/  LDC R20, c[0x0][0x600] ;  /* 0x00018000ff147b82 */ /* 0x000e220000000800 */
[-CC-:B-1----:R-:W-:Y:S01]  /*45d0*/  SHF.R.U64 R14, R8, R10.reuse, R9.reuse ;  /* 0x0000000a080e7219 */ /* 0x182fe20000001209 */
[----:B------:R-:W-:Y:S01]  /*45e0*/  IMAD.MOV.U32 R8, RZ, RZ, -0x1 ;  /* 0xffffffffff087424 */ /* 0x000fe200078e00ff */
[----:B------:R-:W-:-:S05]  /*45f0*/  SHF.R.U32.HI R9, RZ, R10, R9 ;  /* 0x0000000aff097219 */ /* 0x000fca0000011609 */
[----:B------:R-:W1:Y:S01]  /*4600*/  LDC R24, c[0x0][0x648] ;  /* 0x00019200ff187b82 */ /* 0x000e620000000800 */
[-CC-:B--2---:R-:W-:Y:S02]  /*4610*/  SHF.R.U64 R23, R14, R12.reuse, R9.reuse ;  /* 0x0000000c0e177219 */ /* 0x184fe40000001209 */
[----:B------:R-:W-:-:S05]  /*4620*/  SHF.R.U32.HI R6, RZ, R12, R9 ;  /* 0x0000000cff067219 */ /* 0x000fca0000011609 */
[----:B------:R-:W2:Y:S01]  /*4630*/  LDC R26, c[0x0][0x638] ;  /* 0x00018e00ff1a7b82 */ /* 0x000ea20000000800 */
[-C--:B---3--:R-:W-:Y:S02]  /*4640*/  SHF.L.U32 R8, R8, R27.reuse, RZ ;  /* 0x0000001b08087219 */ /* 0x088fe400000006ff */
[-CC-:B------:R-:W-:Y:S02]  /*4650*/  SHF.R.U64 R25, R23, R27.reuse, R6.reuse ;  /* 0x0000001b17197219 */ /* 0x180fe40000001206 */
[----:B------:R-:W-:Y:S02]  /*4660*/  LOP3.LUT R32, RZ, R8, RZ, 0x33, !PT ;  /* 0x00000008ff207212 */ /* 0x000fe400078e33ff */
[----:B------:R-:W-:Y:S01]  /*4670*/  SHF.R.U32.HI R9, RZ, R27, R6 ;  /* 0x0000001bff097219 */ /* 0x000fe20000011606 */
[----:B------:R-:W3:Y:S01]  /*4680*/  LDC R31, c[0x0][0x610] ;  /* 0x00018400ff1f7b82 */ /* 0x000ee20000000800 */
[----:B------:R-:W-:Y:S01]  /*4690*/  IMAD.MOV.U32 R8, RZ, RZ, R25 ;  /* 0x000000ffff087224 */ /* 0x000fe200078e0019 */
[----:B------:R-:W-:Y:S06]  /*46a0*/  @!P0 BRA `(.L_x_107) ;  /* 0x0000000000288947 */ /* 0x000fec0003800000 */
        /* <DEDUP_REMOVED lines=10> */
.L_x_107:
[----:B------:R-:W-:Y:S01]  /*4750*/  ISETP.NE.AND P0, PT, R2, 0x1, PT ;  /* 0x000000010200780c */ /* 0x000fe20003f05270 */
[----:B------:R-:W-:Y:S01]  /*4760*/  IMAD.MOV.U32 R13, RZ, RZ, R22 ;  /* 0x000000ffff0d7224 */ /* 0x000fe200078e0016 */
[----:B-1----:R-:W-:Y:S01]  /*4770*/  SHF.R.U64 R6, R8, R24, R9 ;  /* 0x0000001808067219 */ /* 0x002fe20000001209 */
[----:B0-----:R-:W-:Y:S01]  /*4780*/  VIADD R9, R20, 0xffffffff ;  /* 0xffffffff14097836 */ /* 0x001fe20000000000 */
[----:B------:R-:W-:Y:S02]  /*4790*/  SHF.L.U32 R30, R30, R27, RZ ;  /* 0x0000001b1e1e7219 */ /* 0x000fe400000006ff */
[----:B------:R-:W-:Y:S01]  /*47a0*/  LOP3.LUT R5, R23, R32, RZ, 0xc0, !PT ;  /* 0x0000002017057212 */ /* 0x000fe200078ec0ff */
[----:B------:R-:W-:-:S04]  /*47b0*/  IMAD.MOV R8, RZ, RZ, -R6 ;  /* 0x000000ffff087224 */ /* 0x000fc800078e0a06 */
[----:B------:R-:W-:Y:S01]  /*47c0*/  IMAD R6, R30, R6, R5 ;  /* 0x000000061e067224 */ /* 0x000fe200078e0205 */
[----:B------:R-:W-:Y:S01]  /*47d0*/  LOP3.LUT R5, R14, R9, RZ, 0xc0, !PT ;  /* 0x000000090e057212 */ /* 0x000fe200078ec0ff */
[----:B------:R-:W-:Y:S02]  /*47e0*/  @P0 IMAD R3, R7, R21, R4 ;  /* 0x0000001507030224 */ /* 0x000fe400078e0204 */
[----:B--2---:R-:W-:Y:S02]  /*47f0*/  IMAD R4, R8, R26, R25 ;  /* 0x0000001a08047224 */ /* 0x004fe400078e0219 */
[----:B---3--:R-:W-:Y:S02]  /*4800*/  IMAD R3, R6, R31, R3 ;  /* 0x0000001f06037224 */ /* 0x008fe400078e0203 */
[----:B------:R-:W-:Y:S02]  /*4810*/  IMAD R4, R4, R20, R5 ;  /* 0x0000001404047224 */ /* 0x000fe400078e0205 */
[----:B------:R-:W-:-:S03]  /*4820*/  IMAD.MOV.U32 R6, RZ, RZ, 0x1 ;  /* 0x00000001ff067424 */ /* 0x000fc600078e00ff */
[----:B------:R-:W-:Y:S02]  /*4830*/  SEL R20, R4, R3, !P0 ;  /* 0x0000000304147207 */ /* 0x000fe40004000000 */
[----:B------:R-:W-:-:S07]  /*4840*/  SEL R11, R3, R4, !P0 ;  /* 0x00000004030b7207 */ /* 0x000fce0004000000 */
.L_x_105:
[----:B------:R-:W-:-:S08]  /*4850*/  NOP ;  /* 0x0000000000007918 */ /* 0x000fd00000000000 */
[----:B------:R-:W0:-:S00]  /*4860*/  USETMAXREG.DEALLOC.CTAPOOL 0x28 ;  /* 0x00000028000079c8 */ /* 0x000e0000080e0500 */
[----:B0-----:R-:W-:-:S13]  /*4870*/  ISETP.NE.AND P0, PT, R0, RZ, PT ;  /* 0x000000ff0000720c */ /* 0x001fda0003f05270 */
[----:B------:R-:W-:Y:S05]  /*4880*/  @P0 EXIT ;  /* 0x000000000000094d */ /* 0x000fea0003800000 */
[----:B------:R-:W-:Y:S01]  /*4890*/  LOP3.LUT P0, RZ, R6, 0xff, RZ, 0xc0, !PT ;  /* 0x000000ff06ff7812 */ /* 0x000fe2000780c0ff */
[----:B------:R-:W-:Y:S02]  /*48a0*/  IMAD.MOV.U32 R0, RZ, RZ, 0x1 ;  /* 0x00000001ff007424 */ /* 0x000fe400078e00ff */
[----:B------:R-:W-:-:S10]  /*48b0*/  IMAD.MOV.U32 R12, RZ, RZ, RZ ;  /* 0x000000ffff0c7224 */ /* 0x000fd400078e00ff */
[----:B------:R-:W-:Y:S05]  /*48c0*/  @!P0 BRA `(.L_x_108) ;  /* 0x0000000c00788947 */ /* 0x000fea0003800000 */
[----:B------:R-:W0:Y:S01]  /*48d0*/  LDC R0, c[0x0][0x28c] ;  /* 0x0000a300ff007b82 */ /* 0x000e220000000800 */
[----:B------:R-:W-:Y:S01]  /*48e0*/  ULDC UR5, c[0x0][0x658] ;  /* 0x0001960000057ab9 */ /* 0x000fe20000000800 */
[----:B------:R-:W-:Y:S01]  /*48f0*/  UMOV UR11, 0xffffffff ;  /* 0xffffffff000b7882 */ /* 0x000fe20000000000 */
[----:B------:R-:W-:Y:S01]  /*4900*/  UMOV UR15, 0x1 ;  /* 0x00000001000f7882 */ /* 0x000fe20000000000 */
[----:B------:R-:W-:Y:S01]  /*4910*/  USHF.L.U32 UR11, UR11, UR5, URZ ;  /* 0x000000050b0b7299 */ /* 0x000fe2000800063f */
[----:B------:R-:W-:Y:S01]  /*4920*/  BSSY B0, `(.L_x_108) ;  /* 0x00000d8000007945 */ /* 0x000fe20003800000 */
[----:B------:R-:W-:Y:S01]  /*4930*/  ULDC UR9, c[0x0][0xc] ;  /* 0x0000030000097ab9 */ /* 0x000fe20000000800 */
[----:B------:R-:W-:Y:S01]  /*4940*/  ULDC UR12, c[0x0][0x10] ;  /* 0x00000400000c7ab9 */ /* 0x000fe20000000800 */
[----:B------:R-:W1:Y:S01]  /*4950*/  S2UR UR8, SR_CgaCtaId ;  /* 0x00000000000879c3 */ /* 0x000e620000008800 */
[----:B------:R-:W-:Y:S01]  /*4960*/  USHF.L.U32 UR5, UR15, UR5, URZ ;  /* 0x000000050f057299 */ /* 0x000fe2000800063f */
[----:B------:R-:W-:Y:S01]  /*4970*/  IMAD.MOV.U32 R10, RZ, RZ, 0x1 ;  /* 0x00000001ff0a7424 */ /* 0x000fe200078e00ff */
[----:B------:R-:W-:Y:S01]  /*4980*/  LOP3.LUT R9, R19, 0x2, RZ, 0xfc, !PT ;  /* 0x0000000213097812 */ /* 0x000fe200078efcff */
[----:B------:R-:W-:Y:S01]  /*4990*/  IMAD.MOV.U32 R12, RZ, RZ, RZ ;  /* 0x000000ffff0c7224 */ /* 0x000fe200078e00ff */
[----:B------:R-:W-:Y:S01]  /*49a0*/  ULDC UR4, c[0x0][0x600] ;  /* 0x0001800000047ab9 */ /* 0x000fe20000000800 */
[----:B------:R-:W-:Y:S01]  /*49b0*/  UMOV UR20, 0x5 ;  /* 0x0000000500147882 */ /* 0x000fe20000000000 */
[----:B------:R-:W-:Y:S01]  /*49c0*/  UIADD3 UR4, UR4, -0x1, URZ ;  /* 0xffffffff04047890 */ /* 0x000fe2000fffe03f */
[----:B------:R-:W-:Y:S01]  /*49d0*/  ULDC.64 UR28, c[0x0][0x198] ;  /* 0x00006600001c7ab9 */ /* 0x000fe20000000a00 */
[----:B0-----:R-:W-:-:S05]  /*49e0*/  VIADD R0, R0, 0x7f ;  /* 0x0000007f00007836 */ /* 0x001fca0000000000 */
[----:B------:R-:W-:Y:S01]  /*49f0*/  SHF.R.S32.HI R3, RZ, 0x1f, R0 ;  /* 0x0000001fff037819 */ /* 0x000fe20000011400 */
[----:B-1----:R-:W-:-:S03]  /*4a00*/  ULOP3.LUT UR10, UR8, 0x1, URZ, 0xc0, !UPT ;  /* 0x00000001080a7892 */ /* 0x002fc6000f8ec03f */
[----:B------:R-:W-:Y:S01]  /*4a10*/  LEA.HI R3, R3, R0, RZ, 0x7 ;  /* 0x0000000003037211 */ /* 0x000fe200078f38ff */
[----:B------:R-:W-:Y:S01]  /*4a20*/  USHF.L.U32 UR7, UR8, 0xc, URZ ;  /* 0x0000000c08077899 */ /* 0x000fe2000800063f */
[----:B------:R-:W-:Y:S01]  /*4a30*/  IMAD.MOV.U32 R0, RZ, RZ, 0x1 ;  /* 0x00000001ff007424 */ /* 0x000fe200078e00ff */
[----:B------:R-:W-:Y:S01]  /*4a40*/  USHF.R.U32.HI UR27, URZ, 0x1, UR8 ;  /* 0x000000013f1b7899 */ /* 0x000fe20008011608 */
[----:B------:R-:W-:Y:S01]  /*4a50*/  SHF.R.S32.HI R3, RZ, 0x7, R3 ;  /* 0x00000007ff037819 */ /* 0x000fe20000011403 */
[----:B------:R-:W-:Y:S02]  /*4a60*/  USHF.L.U32 UR6, UR8, 0x5, URZ ;  /* 0x0000000508067899 */ /* 0x000fe4000800063f */
[----:B------:R-:W-:Y:S02]  /*4a70*/  ULOP3.LUT UR8, UR8, 0xfffffffe, URZ, 0xc0, !UPT ;  /* 0xfffffffe08087892 */ /* 0x000fe4000f8ec03f */
[----:B------:R-:W-:Y:S01]  /*4a80*/  UISETP.GT.U32.AND UP0, UPT, UR10, 0xffff, UPT ;  /* 0x0000ffff0a00788c */ /* 0x000fe2000bf04070 */
[----:B------:R-:W-:Y:S01]  /*4a90*/  VIADD R8, R3, 0x1 ;  /* 0x0000000103087836 */ /* 0x000fe20000000000 */
[----:B------:R-:W-:-:S02]  /*4aa0*/  ULOP3.LUT UR13, UR7, 0x1000, URZ, 0xc0, !UPT ;  /* 0x00001000070d7892 */ /* 0x000fc4000f8ec03f */
[----:B------:R-:W-:Y:S02]  /*4ab0*/  ULOP3.LUT UR7, URZ, UR11, URZ, 0x33, !UPT ;  /* 0x0000000b3f077292 */ /* 0x000fe4000f8e333f */
[----:B------:R-:W-:Y:S02]  /*4ac0*/  USHF.L.U32 UR14, UR15, UR8, URZ ;  /* 0x000000080f0e7299 */ /* 0x000fe4000800063f */
[----:B------:R-:W-:Y:S02]  /*4ad0*/  ULOP3.LUT UR11, UR8, 0x1, URZ, 0xfc, !UPT ;  /* 0x00000001080b7892 */ /* 0x000fe4000f8efc3f */
[----:B------:R-:W-:Y:S02]  /*4ae0*/  UIMAD.WIDE.U32 UR8, UR9, UR12, URZ ;  /* 0x0000000c090872a5 */ /* 0x000fe4000f8e003f */
[----:B------:R-:W-:Y:S01]  /*4af0*/  USEL UR10, UR10, 0xffff, !UP0 ;  /* 0x0000ffff0a0a7887 */ /* 0x000fe2000c000000 */
[----:B------:R-:W-:Y:S01]  /*4b00*/  ULDC UR12, c[0x0][0x14] ;  /* 0x00000500000c7ab9 */ /* 0x000fe20000000800 */
[----:B------:R-:W-:-:S02]  /*4b10*/  USHF.L.U32 UR11, UR15, UR11, URZ ;  /* 0x0000000b0f0b7299 */ /* 0x000fc4000800063f */
[----:B------:R-:W-:Y:S02]  /*4b20*/  UIMAD.WIDE.U32 UR24, UR8, UR12, URZ ;  /* 0x0000000c081872a5 */ /* 0x000fe4000f8e003f */
[----:B------:R-:W-:Y:S02]  /*4b30*/  UIMAD UR15, UR9, UR12, URZ ;  /* 0x0000000c090f72a4 */ /* 0x000fe4000f8e023f */
[----:B------:R-:W-:Y:S02]  /*4b40*/  ULOP3.LUT UR10, UR10, 0xffff, URZ, 0xc0, !UPT ;  /* 0x0000ffff0a0a7892 */ /* 0x000fe4000f8ec03f */
[----:B------:R-:W-:Y:S02]  /*4b50*/  ULEA UR30, UR27, 0x100, 0xd ;  /* 0x000001001b1e7891 */ /* 0x000fe4000f8e683f */
[----:B------:R-:W-:Y:S02]  /*4b60*/  ULOP3.LUT UR6, UR6, 0x20, URZ, 0xc0, !UPT ;  /* 0x0000002006067892 */ /* 0x000fe4000f8ec03f */
[----:B------:R-:W-:-:S02]  /*4b70*/  ULOP3.LUT UR13, UR13, 0xc100, URZ, 0xfc, !UPT ;  /* 0x0000c1000d0d7892 */ /* 0x000fc4000f8efc3f */
[----:B------:R-:W-:Y:S02]  /*4b80*/  ULOP3.LUT UR14, UR14, UR11, URZ, 0xfc, !UPT ;  /* 0x0000000b0e0e7292 */ /* 0x000fe4000f8efc3f */
[----:B------:R-:W-:Y:S02]  /*4b90*/  UIADD3 UR15, UR25, UR15, URZ ;  /* 0x0000000f190f7290 */ /* 0x000fe4000fffe03f */
[----:B------:R-:W-:-:S12]  /*4ba0*/  USHF.L.U32 UR20, UR20, UR10, URZ ;  /* 0x0000000a14147299 */ /* 0x000fd8000800063f */
.L_x_119:
[----:B------:R-:W-:-:S03]  /*4bb0*/  UMOV UR8, 0xffffffff ;  /* 0xffffffff00087882 */ /* 0x000fc60000000000 */
[----:B------:R-:W-:Y:S05]  /*4bc0*/  BRA.DIV UR8, `(.L_x_109) ;  /* 0x0000000e087c7947 */ /* 0x000fea000b800000 */
[----:B------:R-:W-:-:S13]  /*4bd0*/  ELECT P6, URZ, PT ;  /* 0x00000000003f782f */ /* 0x000fda00038c0000 */
.L_x_129:
[----:B------:R-:W0:Y:S01]  /*4be0*/  LDC R4, c[0x0][0x28c] ;  /* 0x0000a300ff047b82 */ /* 0x000e220000000800 */
[----:B------:R-:W-:Y:S01]  /*4bf0*/  BSSY B1, `(.L_x_110) ;  /* 0x0000039000017945 */ /* 0x000fe20003800000 */
[----:B0-----:R-:W-:-:S13]  /*4c00*/  ISETP.LT.OR P6, PT, R4, 0x1, !P6 ;  /* 0x000000010400780c */ /* 0x001fda00077c1670 */
[----:B------:R-:W-:Y:S05]  /*4c10*/  @P6 BRA `(.L_x_111) ;  /* 0x0000000000d86947 */ /* 0x000fea0003800000 */
[----:B------:R-:W-:Y:S01]  /*4c20*/  LEA R11, R11, UR27, 0x1 ;  /* 0x0000001b0b0b7c11 */ /* 0x000fe2000f8e08ff */
[----:B------:R-:W-:Y:S01]  /*4c30*/  IMAD.MOV.U32 R22, RZ, RZ, RZ ;  /* 0x000000ffff167224 */ /* 0x000fe200078e00ff */
[----:B------:R-:W-:Y:S01]  /*4c40*/  LEA R20, R20, UR6, 0x6 ;  /* 0x0000000614147c11 */ /* 0x000fe2000f8e30ff */
[----:B------:R-:W-:Y:S02]  /*4c50*/  IMAD.MOV.U32 R4, RZ, RZ, R8 ;  /* 0x000000ffff047224 */ /* 0x000fe400078e0008 */
[----:B------:R-:W-:Y:S02]  /*4c60*/  IMAD.MOV.U32 R5, RZ, RZ, R0 ;  /* 0x000000ffff057224 */ /* 0x000fe400078e0000 */
[----:B------:R-:W-:Y:S02]  /*4c70*/  IMAD.MOV.U32 R6, RZ, RZ, R12 ;  /* 0x000000ffff067224 */ /* 0x000fe400078e000c */
[----:B------:R-:W-:-:S07]  /*4c80*/  IMAD.SHL.U32 R15, R11, 0x40, RZ ;  /* 0x000000400b0f7824 */ /* 0x000fce00078e00ff */
.L_x_114:
[----:B------:R-:W0:Y:S01]  /*4c90*/  S2R R14, SR_CgaCtaId ;  /* 0x00000000000e7919 */ /* 0x000e220000008800 */
[----:B------:R-:W-:Y:S02]  /*4ca0*/  MOV R7, 0x400 ;  /* 0x0000040000077802 */ /* 0x000fe40000000f00 */
[----:B------:R-:W-:-:S13]  /*4cb0*/  LOP3.LUT P1, RZ, R18, 0x7f, RZ, 0xc0, !PT ;  /* 0x0000007f12ff7812 */ /* 0x000fda000782c0ff */
[----:B------:R-:W1:Y:S01]  /*4cc0*/  @!P1 LDC R11, c[0x0][0x500] ;  /* 0x00014000ff0b9b82 */ /* 0x000e620000000800 */
[----:B0-----:R-:W-:Y:S02]  /*4cd0*/  LEA R21, R14, R7, 0x18 ;  /* 0x000000070e157211 */ /* 0x001fe400078ec0ff */
[----:B------:R-:W-:-:S03]  /*4ce0*/  SHF.L.U32 R7, R5, 0x1f, RZ ;  /* 0x0000001f05077819 */ /* 0x000fc600000006ff */
[----:B------:R-:W-:-:S04]  /*4cf0*/  IMAD R14, R6, 0x8, R21 ;  /* 0x00000008060e7824 */ /* 0x000fc800078e0215 */
[----:B------:R-:W0:Y:S02]  /*4d00*/  SYNCS.PHASECHK.TRANS64.TRYWAIT P0, [R14+URZ+0x18], R7 ;  /* 0x000018070e0075a7 */ /* 0x000e24000800017f */
[----:B01----:R-:W-:Y:S05]  /*4d10*/  @!P0 BRA `(.L_x_112) ;  /* 0x0000000c00488947 */ /* 0x003fea0003800000 */
.L_x_130:
[----:B0-----:R-:W-:Y:S01]  /*4d20*/  PRMT R7, R9, 0x9910, RZ ;  /* 0x0000991009077816 */ /* 0x001fe200000000ff */
[----:B------:R0:W-:Y:S03]  /*4d30*/  @!P1 SYNCS.ARRIVE.TRANS64 RZ, [R14+URZ], R11 ;  /* 0x0000000b0eff99a7 */ /* 0x0001e6000800003f */
[----:B------:R-:W-:-:S13]  /*4d40*/  ISETP.NE.AND P0, PT, R7, 0x2, PT ;  /* 0x000000020700780c */ /* 0x000fda0003f05270 */
[----:B0-----:R-:W-:Y:S05]  /*4d50*/  @P0 BRA `(.L_x_113) ;  /* 0x0000000000040947 */ /* 0x001fea0003800000 */
[----:B------:R-:W-:Y:S01]  /*4d60*/  BPT.TRAP 0x1 ;  /* 0x000000040000795c */ /* 0x000fe20000300000 */
.L_x_113:
[----:B------:R-:W-:Y:S01]  /*4d70*/  R2UR UR11, R6 ;  /* 0x00000000060b72ca */ /* 0x000fe200000e0000 */
[----:B------:R-:W-:Y:S01]  /*4d80*/  VIADD R4, R4, 0xffffffff ;  /* 0xffffffff04047836 */ /* 0x000fe20000000000 */
[----:B------:R-:W-:Y:S01]  /*4d90*/  R2UR UR22, R21 ;  /* 0x00000000151672ca */ /* 0x000fe200000e0000 */
[----:B------:R-:W-:Y:S01]  /*4da0*/  UIADD3 UR16, UP0, UR28, 0xf0, URZ ;  /* 0x000000f01c107890 */ /* 0x000fe2000ff1e03f */
[----:B------:R-:W-:Y:S01]  /*4db0*/  R2UR UR23, R15 ;  /* 0x000000000f1772ca */ /* 0x000fe200000e0000 */
[----:B------:R-:W-:Y:S01]  /*4dc0*/  UIADD3 UR32, UP1, UR28, 0x1f0, URZ ;  /* 0x000001f01c207890 */ /* 0x000fe2000ff3e03f */
[----:B------:R-:W-:Y:S01]  /*4dd0*/  R2UR UR9, R14 ;  /* 0x000000000e0972ca */ /* 0x000fe200000e0000 */
[----:B------:R-:W-:Y:S01]  /*4de0*/  UIADD3.X UR17, URZ, UR29, URZ, UP0, !UPT ;  /* 0x0000001d3f117290 */ /* 0x000fe200087fe43f */
[----:B------:R-:W-:Y:S01]  /*4df0*/  R2UR UR10, R22 ;  /* 0x00000000160a72ca */ /* 0x000fe200000e0000 */
[----:B------:R-:W-:Y:S01]  /*4e00*/  UPRMT UR21, URZ, 0x5410, UR20 ;  /* 0x000054103f157896 */ /* 0x000fe20008000014 */
[----:B------:R-:W-:Y:S01]  /*4e10*/  R2UR UR12, R13 ;  /* 0x000000000d0c72ca */ /* 0x000fe200000e0000 */
[----:B------:R-:W-:Y:S01]  /*4e20*/  VIADD R6, R6, 0x1 ;  /* 0x0000000106067836 */ /* 0x000fe20000000000 */
[----:B------:R-:W-:Y:S01]  /*4e30*/  R2UR UR26, R20 ;  /* 0x00000000141a72ca */ /* 0x000fe200000e0000 */
[----:B------:R-:W-:Y:S01]  /*4e40*/  ULEA UR8, UR11, UR30, 0xe ;  /* 0x0000001e0b087291 */ /* 0x000fe2000f8e703f */
[----:B------:R-:W-:Y:S01]  /*4e50*/  ISETP.GT.AND P1, PT, R4, 0x1, PT ;  /* 0x000000010400780c */ /* 0x000fe20003f24270 */
[----:B------:R-:W-:Y:S01]  /*4e60*/  ULEA UR11, UR11, UR13, 0xd ;  /* 0x0000000d0b0b7291 */ /* 0x000fe2000f8e683f */
[----:B------:R-:W-:Y:S01]  /*4e70*/  ISETP.NE.AND P0, PT, R6, 0x3, PT ;  /* 0x000000030600780c */ /* 0x000fe20003f05270 */
[----:B------:R-:W-:Y:S01]  /*4e80*/  UIADD3 UR8, UR22, UR8, URZ ;  /* 0x0000000816087290 */ /* 0x000fe2000fffe03f */
[----:B------:R-:W-:Y:S01]  /*4e90*/  VIADD R22, R22, 0x80 ;  /* 0x0000008016167836 */ /* 0x000fe20000000000 */
[----:B------:R-:W-:Y:S01]  /*4ea0*/  UIADD3 UR22, UR22, UR11, URZ ;  /* 0x0000000b16167290 */ /* 0x000fe2000fffe03f */
[----:B------:R-:W-:Y:S01]  /*4eb0*/  SEL R14, RZ, 0x1, P0 ;  /* 0x00000001ff0e7807 */ /* 0x000fe20000000000 */
[----:B------:R-:W-:Y:S01]  /*4ec0*/  UPRMT UR31, URZ, 0x5410, UR14 ;  /* 0x000054103f1f7896 */ /* 0x000fe2000800000e */
[----:B------:R-:W-:Y:S01]  /*4ed0*/  SEL R6, R6, RZ, P0 ;  /* 0x000000ff06067207 */ /* 0x000fe20000000000 */
[----:B------:R-:W-:Y:S01]  /*4ee0*/  UIADD3.X UR33, URZ, UR29, URZ, UP1, !UPT ;  /* 0x0000001d3f217290 */ /* 0x000fe20008ffe43f */
[----:B------:R-:W-:Y:S01]  /*4ef0*/  LOP3.LUT R5, R5, R14, RZ, 0x3c, !PT ;  /* 0x0000000e05057212 */ /* 0x000fe200078e3cff */
[----:B------:R-:W-:Y:S01]  /*4f00*/  UMOV UR18, 0x0 ;  /* 0x0000000000127882 */ /* 0x000fe20000000000 */
[----:B------:R-:W-:Y:S01]  /*4f10*/  UMOV UR19, 0x10000000 ;  /* 0x1000000000137882 */ /* 0x000fe20000000000 */
[----:B------:R-:W-:-:S02]  /*4f20*/  UMOV UR11, UR23 ;  /* 0x00000017000b7c82 */ /* 0x000fc40008000000 */
[----:B------:R0:W-:Y:S02]  /*4f30*/  UTMALDG.3D.MULTICAST [UR8], [UR16], UR21, desc[UR18] ;  /* 0x00001208100073b4 */ /* 0x0001e40008011815 */
[----:B0-----:R-:W-:Y:S01]  /*4f40*/  UMOV UR8, UR22 ;  /* 0x0000001600087c82 */ /* 0x001fe20008000000 */
[----:B------:R-:W-:Y:S02]  /*4f50*/  UMOV UR11, UR26 ;  /* 0x0000001a000b7c82 */ /* 0x000fe40008000000 */
[----:B------:R0:W-:Y:S02]  /*4f60*/  UTMALDG.3D.MULTICAST [UR8], [UR32], UR31, desc[UR18] ;  /* 0x00001208200073b4 */ /* 0x0001e4000801181f */
[----:B0-----:R-:W-:Y:S05]  /*4f70*/  @P1 BRA `(.L_x_114) ;  /* 0xfffffffc00441947 */ /* 0x001fea000383ffff */
.L_x_111:
[----:B------:R-:W-:Y:S05]  /*4f80*/  BSYNC B1 ;  /* 0x0000000000017941 */ /* 0x000fea0003800000 */
.L_x_110:
[----:B------:R-:W-:Y:S01]  /*4f90*/  LOP3.LUT P1, RZ, R10, 0xff, RZ, 0xc0, !PT ;  /* 0x000000ff0aff7812 */ /* 0x000fe2000782c0ff */
[C---:B------:R-:W-:Y:S01]  /*4fa0*/  IMAD.IADD R12, R3.reuse, 0x1, R12 ;  /* 0x00000001030c7824 */ /* 0x040fe200078e020c */
[----:B------:R-:W-:Y:S01]  /*4fb0*/  ULDC.64 UR8, c[0x0][0x650] ;  /* 0x0001940000087ab9 */ /* 0x000fe20000000a00 */
[C---:B------:R-:W-:Y:S01]  /*4fc0*/  ISETP.GE.U32.AND P2, PT, R3.reuse, 0x3, PT ;  /* 0x000000030300780c */ /* 0x040fe20003f46070 */
[----:B------:R-:W-:Y:S01]  /*4fd0*/  BSSY B1, `(.L_x_115) ;  /* 0x000006a000017945 */ /* 0x000fe20003800000 */
[----:B------:R-:W-:Y:S01]  /*4fe0*/  IMAD.MOV.U32 R11, RZ, RZ, -0x1 ;  /* 0xffffffffff0b7424 */ /* 0x000fe200078e00ff */
[----:B------:R-:W-:Y:S01]  /*4ff0*/  ISETP.GT.U32.AND P0, PT, R12, 0x2, PT ;  /* 0x000000020c00780c */ /* 0x000fe20003f04070 */
[----:B------:R-:W-:Y:S01]  /*5000*/  IMAD.MOV.U32 R20, RZ, RZ, -0x1 ;  /* 0xffffffffff147424 */ /* 0x000fe200078e00ff */
[----:B------:R-:W-:Y:S01]  /*5010*/  PRMT R10, RZ, 0x7610, R10 ;  /* 0x00007610ff0a7816 */ /* 0x000fe2000000000a */
[----:B------:R-:W-:Y:S01]  /*5020*/  IMAD.MOV.U32 R13, RZ, RZ, -0x1 ;  /* 0xffffffffff0d7424 */ /* 0x000fe200078e00ff */
[----:B------:R-:W-:-:S03]  /*5030*/  ISETP.LT.U32.AND P0, PT, R3, 0x3, P0 ;  /* 0x000000030300780c */ /* 0x000fc60000701070 */
[----:B------:R-:W0:Y:S01]  /*5040*/  @P1 S2R R5, SR_CgaCtaId ;  /* 0x0000000000051919 */ /* 0x000e220000008800 */
[----:B------:R-:W-:-:S04]  /*5050*/  @P1 MOV R4, 0x400 ;  /* 0x0000040000041802 */ /* 0x000fc80000000f00 */
[----:B0-----:R-:W-:Y:S01]  /*5060*/  @P1 LEA R6, R5, R4, 0x18 ;  /* 0x0000000405061211 */ /* 0x001fe200078ec0ff */
[----:B------:R-:W-:-:S03]  /*5070*/  IMAD.WIDE.U32 R4, R12, -0x55555555, RZ ;  /* 0xaaaaaaab0c047825 */ /* 0x000fc600078e00ff */
[----:B------:R0:W-:Y:S01]  /*5080*/  @P1 SYNCS.ARRIVE.TRANS64.A1T0 RZ, [R6+URZ+0x48], RZ ;  /* 0x000048ff06ff19a7 */ /* 0x0001e2000810003f */
[----:B------:R-:W-:Y:S02]  /*5090*/  IADD3 R16, P1, R16, UR24, RZ ;  /* 0x0000001810107c10 */ /* 0x000fe4000ff3e0ff */
[----:B------:R-:W-:Y:S02]  /*50a0*/  SHF.R.U32.HI R7, RZ, 0x1, R5 ;  /* 0x00000001ff077819 */ /* 0x000fe40000011605 */
[----:B------:R-:W-:Y:S02]  /*50b0*/  SEL R5, RZ, 0x1, !P0 ;  /* 0x00000001ff057807 */ /* 0x000fe40004000000 */
[----:B------:R-:W-:Y:S01]  /*50c0*/  IADD3.X R17, R17, UR15, RZ, P1, !PT ;  /* 0x0000000f11117c10 */ /* 0x000fe20008ffe4ff */
[----:B------:R-:W-:Y:S01]  /*50d0*/  IMAD R12, R7, -0x3, R12 ;  /* 0xfffffffd070c7824 */ /* 0x000fe200078e020c */
[----:B------:R-:W-:Y:S02]  /*50e0*/  ISETP.GE.U32.AND P0, PT, R16, UR8, PT ;  /* 0x0000000810007c0c */ /* 0x000fe4000bf06070 */
[----:B------:R-:W-:-:S02]  /*50f0*/  LOP3.LUT R0, R0, R5, RZ, 0x3c, !PT ;  /* 0x0000000500007212 */ /* 0x000fc400078e3cff */
[----:B------:R-:W-:Y:S02]  /*5100*/  ISETP.GE.U32.AND.EX P0, PT, R17, UR9, PT, P0 ;  /* 0x0000000911007c0c */ /* 0x000fe4000bf06100 */
[----:B------:R-:W-:Y:S02]  /*5110*/  @P2 LOP3.LUT R0, R0, 0x1, R7, 0x78, !PT ;  /* 0x0000000100002812 */ /* 0x000fe400078e7807 */
[----:B------:R-:W-:-:S09]  /*5120*/  PRMT R4, RZ, 0x7610, R4 ;  /* 0x00007610ff047816 */ /* 0x000fd20000000004 */
[----:B0-----:R-:W-:Y:S05]  /*5130*/  @P0 BRA `(.L_x_116) ;  /* 0x00000004004c0947 */ /* 0x001fea0003800000 */
[----:B------:R-:W0:Y:S01]  /*5140*/  S2R R14, SR_CTAID.X ;  /* 0x00000000000e7919 */ /* 0x000e220000002500 */
[----:B------:R-:W-:Y:S01]  /*5150*/  ULDC.64 UR8, c[0x0][0x628] ;  /* 0x00018a0000087ab9 */ /* 0x000fe20000000a00 */
[----:B------:R-:W1:Y:S01]  /*5160*/  LDC R15, c[0x0][0x144] ;  /* 0x00005100ff0f7b82 */ /* 0x000e620000000800 */
[----:B------:R-:W-:Y:S01]  /*5170*/  ISETP.NE.U32.AND P0, PT, RZ, UR8, PT ;  /* 0x00000008ff007c0c */ /* 0x000fe2000bf05070 */
[----:B------:R-:W2:Y:S01]  /*5180*/  S2R R11, SR_CTAID.Y ;  /* 0x00000000000b7919 */ /* 0x000ea20000002600 */
[----:B------:R-:W-:Y:S01]  /*5190*/  ULDC UR10, c[0x0][0x150] ;  /* 0x00005400000a7ab9 */ /* 0x000fe20000000800 */
[----:B------:R-:W-:Y:S01]  /*51a0*/  ULDC UR11, c[0x0][0x630] ;  /* 0x00018c00000b7ab9 */ /* 0x000fe20000000800 */
[----:B------:R-:W-:Y:S01]  /*51b0*/  ISETP.NE.AND.EX P0, PT, RZ, UR9, PT, P0 ;  /* 0x00000009ff007c0c */ /* 0x000fe2000bf05300 */
[----:B------:R-:W-:Y:S01]  /*51c0*/  IMAD.MOV.U32 R4, RZ, RZ, R16 ;  /* 0x000000ffff047224 */ /* 0x000fe200078e0010 */
[----:B0-----:R-:W-:-:S05]  /*51d0*/  I2FP.F32.U32 R5, R14 ;  /* 0x0000000e00057245 */ /* 0x001fca0000201000 */
[----:B------:R-:W-:Y:S01]  /*51e0*/  FMUL R20, R5, UR10 ;  /* 0x0000000a05147c20 */ /* 0x000fe20008400000 */
[----:B------:R-:W-:-:S05]  /*51f0*/  IMAD.MOV.U32 R5, RZ, RZ, R17 ;  /* 0x000000ffff057224 */ /* 0x000fca00078e0011 */
[----:B--2---:R-:W-:Y:S05]  /*5200*/  @!P0 BRA `(.L_x_117) ;  /* 0x0000000000288947 */ /* 0x004fea0003800000 */
[----:B------:R-:W-:Y:S02]  /*5210*/  ULDC UR10, c[0x0][0x634] ;  /* 0x00018d00000a7ab9 */ /* 0x000fe40000000800 */
[----:B------:R-:W-:-:S05]  /*5220*/  IADD3 R5, P0, R16, UR10, RZ ;  /* 0x0000000a10057c10 */ /* 0x000fca000ff1e0ff */
[----:B------:R-:W-:-:S04]  /*5230*/  IMAD.X R13, RZ, RZ, R17, P0 ;  /* 0x000000ffff0d7224 */ /* 0x000fc800000e0611 */
[----:B------:R-:W-:-:S04]  /*5240*/  IMAD.WIDE.U32 R6, R13, UR8, RZ ;  /* 0x000000080d067c25 */ /* 0x000fc8000f8e00ff */
[----:B------:R-:W-:-:S04]  /*5250*/  IMAD.WIDE.U32 R6, P0, R5, UR9, R6 ;  /* 0x0000000905067c25 */ /* 0x000fc8000f800006 */
[----:B------:R-:W-:-:S04]  /*5260*/  IMAD.WIDE.U32 R4, R5, UR8, RZ ;  /* 0x0000000805047c25 */ /* 0x000fc8000f8e00ff */
[----:B------:R-:W-:Y:S01]  /*5270*/  IMAD.MOV.U32 R4, RZ, RZ, R7 ;  /* 0x000000ffff047224 */ /* 0x000fe200078e0007 */
[----:B------:R-:W-:Y:S01]  /*5280*/  IADD3 RZ, P1, R5, R6, RZ ;  /* 0x0000000605ff7210 */ /* 0x000fe20007f3e0ff */
[----:B------:R-:W-:-:S04]  /*5290*/  IMAD.X R5, RZ, RZ, RZ, P0 ;  /* 0x000000ffff057224 */ /* 0x000fc800000e06ff */
[----:B------:R-:W-:-:S08]  /*52a0*/  IMAD.WIDE.U32.X R4, R13, UR9, R4, P1 ;  /* 0x000000090d047c25 */ /* 0x000fd000088e0404 */
.L_x_117:
[--C-:B------:R-:W-:Y:S01]  /*52b0*/  SHF.R.U64 R13, R4, UR11, R5.reuse ;  /* 0x0000000b040d7c19 */ /* 0x100fe20008001205 */
[----:B------:R-:W0:Y:S01]  /*52c0*/  F2I.U32.TRUNC.NTZ R20, R20 ;  /* 0x0000001400147305 */ /* 0x000e22000020f000 */
[----:B------:R-:W-:Y:S01]  /*52d0*/  SHF.R.U32.HI R4, RZ, UR11, R5 ;  /* 0x0000000bff047c19 */ /* 0x000fe20008011605 */
[----:B------:R-:W-:Y:S01]  /*52e0*/  ULDC.64 UR8, c[0x0][0x620] ;  /* 0x0001880000087ab9 */ /* 0x000fe20000000a00 */
[----:B------:R-:W-:Y:S01]  /*52f0*/  IADD3 R7, P0, RZ, -R13, RZ ;  /* 0x8000000dff077210 */ /* 0x000fe20007f1e0ff */
[----:B------:R-:W-:Y:S01]  /*5300*/  ULDC.64 UR10, c[0x0][0x640] ;  /* 0x00019000000a7ab9 */ /* 0x000fe20000000a00 */
[----:B------:R-:W2:Y:S03]  /*5310*/  LDC R22, c[0x0][0x148] ;  /* 0x00005200ff167b82 */ /* 0x000ea60000000800 */
[----:B------:R-:W-:Y:S01]  /*5320*/  IMAD.X R4, RZ, RZ, ~R4, P0 ;  /* 0x000000ffff047224 */ /* 0x000fe200000e0e04 */
[----:B------:R-:W-:-:S03]  /*5330*/  ISETP.NE.U32.AND P0, PT, RZ, UR10, PT ;  /* 0x0000000aff007c0c */ /* 0x000fc6000bf05070 */
[----:B------:R-:W-:Y:S01]  /*5340*/  IMAD R6, R4, UR8, RZ ;  /* 0x0000000804067c24 */ /* 0x000fe2000f8e02ff */
[----:B------:R-:W-:Y:S01]  /*5350*/  ISETP.NE.AND.EX P0, PT, RZ, UR11, PT, P0 ;  /* 0x0000000bff007c0c */ /* 0x000fe2000bf05300 */
[----:B------:R-:W-:Y:S01]  /*5360*/  IMAD.WIDE.U32 R4, R7, UR8, R16 ;  /* 0x0000000807047c25 */ /* 0x000fe2000f8e0010 */
[----:B------:R-:W-:-:S03]  /*5370*/  ULDC UR8, c[0x0][0x618] ;  /* 0x0001860000087ab9 */ /* 0x000fc60000000800 */
[----:B------:R-:W-:Y:S01]  /*5380*/  IMAD R7, R7, UR9, R6 ;  /* 0x0000000907077c24 */ /* 0x000fe2000f8e0206 */
[----:B------:R-:W-:Y:S01]  /*5390*/  ULDC UR9, c[0x0][0x154] ;  /* 0x0000550000097ab9 */ /* 0x000fe20000000800 */
[----:B0-----:R-:W-:Y:S02]  /*53a0*/  IMAD.MOV R6, RZ, RZ, -R20 ;  /* 0x000000ffff067224 */ /* 0x001fe400078e0a14 */
[----:B------:R-:W-:Y:S02]  /*53b0*/  IMAD.IADD R5, R5, 0x1, R7 ;  /* 0x0000000105057824 */ /* 0x000fe400078e0207 */
[----:B-1----:R-:W-:Y:S01]  /*53c0*/  IMAD R14, R15, R6, R14 ;  /* 0x000000060f0e7224 */ /* 0x002fe200078e020e */
[----:B------:R-:W-:Y:S02]  /*53d0*/  I2FP.F32.U32 R6, R11 ;  /* 0x0000000b00067245 */ /* 0x000fe40000201000 */
[--C-:B------:R-:W-:Y:S02]  /*53e0*/  SHF.R.U64 R15, R4, UR8, R5.reuse ;  /* 0x00000008040f7c19 */ /* 0x100fe40008001205 */
[----:B------:R-:W-:Y:S01]  /*53f0*/  SHF.R.U32.HI R4, RZ, UR8, R5 ;  /* 0x00000008ff047c19 */ /* 0x000fe20008011605 */
[----:B------:R-:W-:Y:S01]  /*5400*/  FMUL R6, R6, UR9 ;  /* 0x0000000906067c20 */ /* 0x000fe20008400000 */
[----:B------:R-:W-:-:S02]  /*5410*/  ULDC UR8, c[0x0][0x608] ;  /* 0x0001820000087ab9 */ /* 0x000fc40000000800 */
[--C-:B------:R-:W-:Y:S01]  /*5420*/  SHF.R.U64 R21, R15, UR8, R4.reuse ;  /* 0x000000080f157c19 */ /* 0x100fe20008001204 */
[----:B------:R0:W1:Y:S01]  /*5430*/  F2I.U32.TRUNC.NTZ R24, R6 ;  /* 0x0000000600187305 */ /* 0x000062000020f000 */
[----:B------:R-:W-:Y:S01]  /*5440*/  SHF.R.U32.HI R4, RZ, UR8, R4 ;  /* 0x00000008ff047c19 */ /* 0x000fe20008011604 */
[----:B------:R-:W-:-:S03]  /*5450*/  ULDC UR8, c[0x0][0x658] ;  /* 0x0001960000087ab9 */ /* 0x000fc60000000800 */
[--C-:B------:R-:W-:Y:S02]  /*5460*/  SHF.R.U64 R20, R21, UR8, R4.reuse ;  /* 0x0000000815147c19 */ /* 0x100fe40008001204 */
[----:B------:R-:W-:-:S03]  /*5470*/  SHF.R.U32.HI R23, RZ, UR8, R4 ;  /* 0x00000008ff177c19 */ /* 0x000fc60008011604 */
[----:B------:R-:W-:Y:S02]  /*5480*/  IMAD.MOV.U32 R4, RZ, RZ, R20 ;  /* 0x000000ffff047224 */ /* 0x000fe400078e0014 */
[----:B------:R-:W-:Y:S01]  /*5490*/  IMAD.MOV.U32 R5, RZ, RZ, R23 ;  /* 0x000000ffff057224 */ /* 0x000fe200078e0017 */
[----:B0-----:R-:W-:Y:S06]  /*54a0*/  @!P0 BRA `(.L_x_118) ;  /* 0x0000000000288947 */ /* 0x001fec0003800000 */
        /* <DEDUP_REMOVED lines=10> */
.L_x_118:
[----:B------:R-:W-:Y:S01]  /*5550*/  ISETP.NE.AND P0, PT, R2, 0x1, PT ;  /* 0x000000010200780c */ /* 0x000fe20003f05270 */
[----:B------:R-:W-:Y:S01]  /*5560*/  ULDC UR8, c[0x0][0x648] ;  /* 0x0001920000087ab9 */ /* 0x000fe20000000800 */
[----:B-1----:R-:W-:Y:S01]  /*5570*/  IMAD.MOV R24, RZ, RZ, -R24 ;  /* 0x000000ffff187224 */ /* 0x002fe200078e0a18 */
[----:B------:R-:W-:Y:S01]  /*5580*/  SHF.R.U64 R4, R4, UR8, R5 ;  /* 0x0000000804047c19 */ /* 0x000fe20008001205 */
[----:B------:R-:W-:Y:S01]  /*5590*/  ULDC UR8, c[0x0][0x638] ;  /* 0x00018e0000087ab9 */ /* 0x000fe20000000800 */
[----:B------:R-:W-:Y:S01]  /*55a0*/  LOP3.LUT R21, R21, UR7, RZ, 0xc0, !PT ;  /* 0x0000000715157c12 */ /* 0x000fe2000f8ec0ff */
[----:B------:R-:W-:Y:S02]  /*55b0*/  ULDC UR9, c[0x0][0x610] ;  /* 0x0001840000097ab9 */ /* 0x000fe40000000800 */
[----:B------:R-:W-:Y:S02]  /*55c0*/  IMAD.MOV R5, RZ, RZ, -R4 ;  /* 0x000000ffff057224 */ /* 0x000fe400078e0a04 */
[----:B------:R-:W-:-:S02]  /*55d0*/  IMAD R21, R4, UR5, R21 ;  /* 0x0000000504157c24 */ /* 0x000fc4000f8e0215 */
[----:B------:R-:W-:Y:S01]  /*55e0*/  IMAD R20, R5, UR8, R20 ;  /* 0x0000000805147c24 */ /* 0x000fe2000f8e0214 */
[----:B------:R-:W-:Y:S01]  /*55f0*/  ULDC UR8, c[0x0][0x600] ;  /* 0x0001800000087ab9 */ /* 0x000fe20000000800 */
[----:B--2---:R-:W-:Y:S01]  /*5600*/  @P0 IMAD R14, R22, R24, R11 ;  /* 0x00000018160e0224 */ /* 0x004fe200078e020b */
[----:B------:R-:W-:Y:S01]  /*5610*/  LOP3.LUT R11, R15, UR4, RZ, 0xc0, !PT ;  /* 0x000000040f0b7c12 */ /* 0x000fe2000f8ec0ff */
[----:B------:R-:W-:Y:S02]  /*5620*/  IMAD.MOV.U32 R4, RZ, RZ, 0x1 ;  /* 0x00000001ff047424 */ /* 0x000fe400078e00ff */
[----:B------:R-:W-:Y:S02]  /*5630*/  IMAD R14, R21, UR9, R14 ;  /* 0x00000009150e7c24 */ /* 0x000fe4000f8e020e */
[----:B------:R-:W-:-:S05]  /*5640*/  IMAD R11, R20, UR8, R11 ;  /* 0x00000008140b7c24 */ /* 0x000fca000f8e020b */
[----:B------:R-:W-:Y:S02]  /*5650*/  SEL R20, R11, R14, !P0 ;  /* 0x0000000e0b147207 */ /* 0x000fe40004000000 */
[----:B------:R-:W-:-:S07]  /*5660*/  SEL R11, R14, R11, !P0 ;  /* 0x0000000b0e0b7207 */ /* 0x000fce0004000000 */
.L_x_116:
[----:B------:R-:W-:Y:S05]  /*5670*/  BSYNC B1 ;  /* 0x0000000000017941 */ /* 0x000fea0003800000 */
.L_x_115:
[----:B------:R-:W-:-:S13]  /*5680*/  LOP3.LUT P0, RZ, R4, 0xff, RZ, 0xc0, !PT ;  /* 0x000000ff04ff7812 */ /* 0x000fda000780c0ff */
[----:B------:R-:W-:Y:S05]  /*5690*/  @P0 BRA `(.L_x_119) ;  /* 0xfffffff400440947 */ /* 0x000fea000383ffff */
[----:B------:R-:W-:Y:S05]  /*56a0*/  BSYNC B0 ;  /* 0x0000000000007941 */ /* 0x000fea0003800000 */
.L_x_108:
[----:B------:R-:W-:-:S03]  /*56b0*/  UMOV UR8, 0xffffffff ;  /* 0xffffffff00087882 */ /* 0x000fc60000000000 */
[----:B------:R-:W-:Y:S05]  /*56c0*/  BRA.DIV UR8, `(.L_x_120) ;  /* 0x0000000208f07947 */ /* 0x000fea000b800000 */
[----:B------:R-:W-:-:S13]  /*56d0*/  ELECT P6, URZ, PT ;  /* 0x00000000003f782f */ /* 0x000fda00038c0000 */
.L_x_133:
[----:B------:R-:W-:Y:S04]  /*56e0*/  BSSY B0, `(.L_x_121) ;  /* 0x0000022000007945 */ /* 0x000fe80003800000 */
[----:B------:R-:W-:Y:S05]  /*56f0*/  @!P6 BRA `(.L_x_122) ;  /* 0x000000000080e947 */ /* 0x000fea0003800000 */
[----:B------:R-:W-:-:S04]  /*5700*/  LOP3.LUT R19, R19, 0x2, RZ, 0xfc, !PT ;  /* 0x0000000213137812 */ /* 0x000fc800078efcff */
[----:B------:R-:W-:-:S13]  /*5710*/  ISETP.NE.AND P0, PT, R19, 0x3, PT ;  /* 0x000000031300780c */ /* 0x000fda0003f05270 */
[----:B------:R-:W-:Y:S05]  /*5720*/  @!P0 BRA `(.L_x_123) ;  /* 0x0000000000048947 */ /* 0x000fea0003800000 */
[----:B------:R-:W-:Y:S01]  /*5730*/  BPT.TRAP 0x1 ;  /* 0x000000040000795c */ /* 0x000fe20000300000 */
.L_x_123:
[----:B------:R-:W0:Y:S01]  /*5740*/  S2R R3, SR_CgaCtaId ;  /* 0x0000000000037919 */ /* 0x000e220000008800 */
[----:B------:R-:W-:-:S04]  /*5750*/  MOV R2, 0x400 ;  /* 0x0000040000027802 */ /* 0x000fc80000000f00 */
[----:B0-----:R-:W-:Y:S02]  /*5760*/  LEA R3, R3, R2, 0x18 ;  /* 0x0000000203037211 */ /* 0x001fe400078ec0ff */
[----:B------:R-:W-:-:S03]  /*5770*/  SHF.L.U32 R2, R0, 0x1f, RZ ;  /* 0x0000001f00027819 */ /* 0x000fc600000006ff */
[----:B------:R-:W-:-:S04]  /*5780*/  VIADD R3, R3, 0x18 ;  /* 0x0000001803037836 */ /* 0x000fc80000000000 */
[C---:B------:R-:W-:Y:S02]  /*5790*/  IMAD R7, R12.reuse, 0x8, R3 ;  /* 0x000000080c077824 */ /* 0x040fe400078e0203 */
[----:B------:R-:W-:Y:S02]  /*57a0*/  VIADD R12, R12, 0x1 ;  /* 0x000000010c0c7836 */ /* 0x000fe40000000000 */
[----:B------:R-:W0:Y:S03]  /*57b0*/  SYNCS.PHASECHK.TRANS64.TRYWAIT P0, [R7+URZ], R2 ;  /* 0x00000002070075a7 */ /* 0x000e26000800017f */
[----:B------:R-:W-:-:S04]  /*57c0*/  ISETP.NE.AND P1, PT, R12, 0x3, PT ;  /* 0x000000030c00780c */ /* 0x000fc80003f25270 */
[----:B------:R-:W-:Y:S02]  /*57d0*/  SEL R5, RZ, 0x1, P1 ;  /* 0x00000001ff057807 */ /* 0x000fe40000800000 */
[----:B------:R-:W-:Y:S02]  /*57e0*/  SEL R12, R12, RZ, P1 ;  /* 0x000000ff0c0c7207 */ /* 0x000fe40000800000 */
[----:B------:R-:W-:-:S03]  /*57f0*/  LOP3.LUT R5, R0, R5, RZ, 0x3c, !PT ;  /* 0x0000000500057212 */ /* 0x000fc600078e3cff */
[----:B------:R-:W-:Y:S01]  /*5800*/  IMAD R9, R12, 0x8, R3 ;  /* 0x000000080c097824 */ /* 0x000fe200078e0203 */
[----:B------:R-:W-:Y:S01]  /*5810*/  SHF.L.U32 R4, R5, 0x1f, RZ ;  /* 0x0000001f05047819 */ /* 0x000fe200000006ff */
[----:B0-----:R-:W-:Y:S06]  /*5820*/  @!P0 BRA `(.L_x_124) ;  /* 0x0000000000b88947 */ /* 0x001fec0003800000 */
.L_x_134:
[----:B------:R-:W1:Y:S01]  /*5830*/  SYNCS.PHASECHK.TRANS64.TRYWAIT P0, [R9+URZ], R4 ;  /* 0x00000004090075a7 */ /* 0x000e62000800017f */
[----:B------:R-:W-:-:S05]  /*5840*/  VIADD R0, R12, 0x1 ;  /* 0x000000010c007836 */ /* 0x000fca0000000000 */
[----:B------:R-:W-:-:S04]  /*5850*/  ISETP.NE.AND P1, PT, R0, 0x3, PT ;  /* 0x000000030000780c */ /* 0x000fc80003f25270 */
[----:B0-----:R-:W-:Y:S02]  /*5860*/  SEL R2, RZ, 0x1, P1 ;  /* 0x00000001ff027807 */ /* 0x001fe40000800000 */
[----:B------:R-:W-:Y:S02]  /*5870*/  SEL R0, R0, RZ, P1 ;  /* 0x000000ff00007207 */ /* 0x000fe40000800000 */
[----:B------:R-:W-:Y:S01]  /*5880*/  LOP3.LUT R2, R5, R2, RZ, 0x3c, !PT ;  /* 0x0000000205027212 */ /* 0x000fe200078e3cff */
[----:B-1----:R-:W-:Y:S06]  /*5890*/  @!P0 BRA `(.L_x_125) ;  /* 0x0000000000b08947 */ /* 0x002fec0003800000 */
.L_x_135:
[----:B------:R-:W-:Y:S01]  /*58a0*/  IMAD R3, R0, 0x8, R3 ;  /* 0x0000000800037824 */ /* 0x000fe200078e0203 */
[----:B------:R-:W-:-:S07]  /*58b0*/  SHF.L.U32 R0, R2, 0x1f, RZ ;  /* 0x0000001f02007819 */ /* 0x000fce00000006ff */
.L_x_126:
[----:B-1----:R1:W2:Y:S02]  /*58c0*/  SYNCS.PHASECHK.TRANS64.TRYWAIT P0, [R3+URZ], R0 ;  /* 0x00000000030075a7 */ /* 0x0022a4000800017f */
[----:B--2---:R-:W-:Y:S05]  /*58d0*/  @!P0 NANOSLEEP.SYNCS 0x989680 ;  /* 0x009896800000895d */ /* 0x004fea0003900000 */
[----:B------:R-:W2:Y:S02]  /*58e0*/  @!P0 SYNCS.PHASECHK.TRANS64 P0, [R3+URZ], R0 ;  /* 0x00000000030085a7 */ /* 0x000ea4000800007f */
[----:B--2---:R-:W-:Y:S05]  /*58f0*/  @!P0 BRA `(.L_x_126) ;  /* 0xfffffffc00f08947 */ /* 0x004fea000383ffff */
.L_x_122:
[----:B------:R-:W-:Y:S05]  /*5900*/  BSYNC B0 ;  /* 0x0000000000007941 */ /* 0x000fea0003800000 */
.L_x_121:
[----:B------:R-:W-:Y:S05]  /*5910*/  EXIT ;  /* 0x000000000000794d */ /* 0x000fea0003800000 */
.L_x_21:
[----:B---3--:R3:W4:Y:S02]  /*5920*/  SYNCS.PHASECHK.TRANS64.TRYWAIT P1, [R3+URZ], R0 ;  /* 0x00000000030075a7 */ /* 0x008724000802017f */
[----:B----4-:R-:W-:Y:S05]  /*5930*/  @!P1 NANOSLEEP.SYNCS 0x989680 ;  /* 0x009896800000995d */ /* 0x010fea0003900000 */
[----:B------:R-:W4:Y:S02]  /*5940*/  @!P1 SYNCS.PHASECHK.TRANS64 P1, [R3+URZ], R0 ;  /* 0x00000000030095a7 */ /* 0x000f24000802007f */
[----:B----4-:R-:W-:Y:S05]  /*5950*/  @!P1 BRA `(.L_x_21) ;  /* 0xfffffffc00f09947 */ /* 0x010fea000383ffff */
[----:B------:R-:W-:Y:S05]  /*5960*/  BRA `(.L_x_20) ;  /* 0xffffffb800e07947 */ /* 0x000fea000383ffff */
.L_x_26:
[----:B-1----:R1:W2:Y:S02]  /*5970*/  SYNCS.PHASECHK.TRANS64.TRYWAIT P1, [R5+URZ], R4 ;  /* 0x00000004050075a7 */ /* 0x0022a4000802017f */
[----:B--2---:R-:W-:Y:S05]  /*5980*/  @!P1 NANOSLEEP.SYNCS 0x989680 ;  /* 0x009896800000995d */ /* 0x004fea0003900000 */
[----:B------:R-:W2:Y:S02]  /*5990*/  @!P1 SYNCS.PHASECHK.TRANS64 P1, [R5+URZ], R4 ;  /* 0x00000004050095a7 */ /* 0x000ea4000802007f */
[----:B--2---:R-:W-:Y:S05]  /*59a0*/  @!P1 BRA `(.L_x_26) ;  /* 0xfffffffc00f09947 */ /* 0x004fea000383ffff */
[----:B------:R-:W-:Y:S05]  /*59b0*/  BRA `(.L_x_25) ;  /* 0xffffffbc00d07947 */ /* 0x000fea000383ffff */
.L_x_109:
[----:B------:R-:W-:Y:S01]  /*59c0*/  BSSY B1, `(.L_x_127) ;  /* 0x0000006000017945 */ /* 0x000fe20003800000 */
[----:B------:R-:W-:-:S07]  /*59d0*/  IMAD.MOV.U32 R15, RZ, RZ, -0x1 ;  /* 0xffffffffff0f7424 */ /* 0x000fce00078e00ff */
[----:B------:R-:W-:Y:S05]  /*59e0*/  WARPSYNC.COLLECTIVE R15, `(.L_x_128) ;  /* 0x000000000f0c7348 */ /* 0x000fea0003c00000 */
[----:B------:R-:W-:Y:S02]  /*59f0*/  ELECT P6, UR62, PT ;  /* 0x00000000003e782f */ /* 0x000fe400038c0000 */
[----:B------:R-:W-:Y:S01]  /*5a00*/  MOV R14, UR62 ;  /* 0x0000003e000e7c02 */ /* 0x000fe20008000f00 */
[----:B------:R-:W-:Y:S10]  /*5a10*/  ENDCOLLECTIVE ;  /* 0x000000000000791b */ /* 0x000ff40003800000 */
.L_x_128:
[----:B------:R-:W-:Y:S05]  /*5a20*/  BSYNC B1 ;  /* 0x0000000000017941 */ /* 0x000fea0003800000 */
.L_x_127:
[----:B------:R-:W-:Y:S05]  /*5a30*/  BRA `(.L_x_129) ;  /* 0xfffffff000687947 */ /* 0x000fea000383ffff */
.L_x_112:
[----:B0-----:R0:W1:Y:S02]  /*5a40*/  SYNCS.PHASECHK.TRANS64.TRYWAIT P0, [R14+URZ+0x18], R7 ;  /* 0x000018070e0075a7 */ /* 0x001064000800017f */
[----:B-1----:R-:W-:Y:S05]  /*5a50*/  @!P0 NANOSLEEP.SYNCS 0x989680 ;  /* 0x009896800000895d */ /* 0x002fea0003900000 */
[----:B------:R-:W1:Y:S02]  /*5a60*/  @!P0 SYNCS.PHASECHK.TRANS64 P0, [R14+URZ+0x18], R7 ;  /* 0x000018070e0085a7 */ /* 0x000e64000800007f */
[----:B-1----:R-:W-:Y:S05]  /*5a70*/  @!P0 BRA `(.L_x_112) ;  /* 0xfffffffc00f08947 */ /* 0x002fea000383ffff */
[----:B------:R-:W-:Y:S05]  /*5a80*/  BRA `(.L_x_130) ;  /* 0xfffffff000a47947 */ /* 0x000fea000383ffff */
.L_x_120:
[----:B------:R-:W-:Y:S01]  /*5a90*/  BSSY B0, `(.L_x_131) ;  /* 0x0000006000007945 */ /* 0x000fe20003800000 */
[----:B------:R-:W-:-:S07]  /*5aa0*/  IMAD.MOV.U32 R15, RZ, RZ, -0x1 ;  /* 0xffffffffff0f7424 */ /* 0x000fce00078e00ff */
[----:B------:R-:W-:Y:S05]  /*5ab0*/  WARPSYNC.COLLECTIVE R15, `(.L_x_132) ;  /* 0x000000000f0c7348 */ /* 0x000fea0003c00000 */
[----:B------:R-:W-:Y:S02]  /*5ac0*/  ELECT P6, UR62, PT ;  /* 0x00000000003e782f */ /* 0x000fe400038c0000 */
[----:B------:R-:W-:Y:S01]  /*5ad0*/  MOV R14, UR62 ;  /* 0x0000003e000e7c02 */ /* 0x000fe20008000f00 */
[----:B------:R-:W-:Y:S10]  /*5ae0*/  ENDCOLLECTIVE ;  /* 0x000000000000791b */ /* 0x000ff40003800000 */
.L_x_132:
[----:B------:R-:W-:Y:S05]  /*5af0*/  BSYNC B0 ;  /* 0x0000000000007941 */ /* 0x000fea0003800000 */
.L_x_131:
[----:B------:R-:W-:Y:S05]  /*5b00*/  BRA `(.L_x_133) ;  /* 0xfffffff800f47947 */ /* 0x000fea000383ffff */
.L_x_124:
[----:B0-----:R0:W1:Y:S02]  /*5b10*/  SYNCS.PHASECHK.TRANS64.TRYWAIT P0, [R7+URZ], R2 ;  /* 0x00000002070075a7 */ /* 0x001064000800017f */
[----:B-1----:R-:W-:Y:S05]  /*5b20*/  @!P0 NANOSLEEP.SYNCS 0x989680 ;  /* 0x009896800000895d */ /* 0x002fea0003900000 */
[----:B------:R-:W1:Y:S02]  /*5b30*/  @!P0 SYNCS.PHASECHK.TRANS64 P0, [R7+URZ], R2 ;  /* 0x00000002070085a7 */ /* 0x000e64000800007f */
[----:B-1----:R-:W-:Y:S05]  /*5b40*/  @!P0 BRA `(.L_x_124) ;  /* 0xfffffffc00f08947 */ /* 0x002fea000383ffff */
[----:B------:R-:W-:Y:S05]  /*5b50*/  BRA `(.L_x_134) ;  /* 0xfffffffc00347947 */ /* 0x000fea000383ffff */
.L_x_125:
[----:B0-----:R0:W1:Y:S02]  /*5b60*/  SYNCS.PHASECHK.TRANS64.TRYWAIT P0, [R9+URZ], R4 ;  /* 0x00000004090075a7 */ /* 0x001064000800017f */
[----:B-1----:R-:W-:Y:S05]  /*5b70*/  @!P0 NANOSLEEP.SYNCS 0x989680 ;  /* 0x009896800000895d */ /* 0x002fea0003900000 */
[----:B------:R-:W1:Y:S02]  /*5b80*/  @!P0 SYNCS.PHASECHK.TRANS64 P0, [R9+URZ], R4 ;  /* 0x00000004090085a7 */ /* 0x000e64000800007f */
[----:B-1----:R-:W-:Y:S05]  /*5b90*/  @!P0 BRA `(.L_x_125) ;  /* 0xfffffffc00f08947 */ /* 0x002fea000383ffff */
[----:B------:R-:W-:Y:S05]  /*5ba0*/  BRA `(.L_x_135) ;  /* 0xfffffffc003c7947 */ /* 0x000fea000383ffff */
.L_x_136:
[----:B------:R-:W-:-:S00]  /*5bb0*/  BRA `(.L_x_136) ;  /* 0xfffffffc00fc7947 */ /* 0x000fc0000383ffff */
[----:B------:R-:W-:-:S00]  /*5bc0*/  NOP ;  /* 0x0000000000007918 */ /* 0x000fc00000000000 */
        /* <DEDUP_REMOVED lines=11> */
.L_x_137:


//--------------------- .nv.global.init           --------------------------
	.section	.nv.global.init,"aw",@progbits
.nv.global.init:
	.type		$str$22,@object
	.size		$str$22,($str$23 - $str$22)
$str$22:
        /*0000*/ 	.byte	0x6b, 0x5f, 0x74, 0x69, 0x6c, 0x65, 0x5f, 0x63, 0x6f, 0x75, 0x6e, 0x74, 0x20, 0x3e, 0x3d, 0x20
        /*0010*/ 	.byte	0x31, 0x00
	.type		$str$23,@object
	.size		$str$23,(__unnamed_1 - $str$23)
$str$23:
        /*0012*/ 	.byte	0x2f, 0x74, 0x6d, 0x70, 0x2f, 0x63, 0x75, 0x74, 0x6c, 0x61, 0x73, 0x73, 0x5f, 0x73, 0x77, 0x65
        /*0022*/ 	.byte	0x65, 0x70, 0x5f, 0x73, 0x72, 0x63, 0x2f, 0x69, 0x6e, 0x63, 0x6c, 0x75, 0x64, 0x65, 0x2f, 0x63
        /*0032*/ 	.byte	0x75, 0x74, 0x6c, 0x61, 0x73, 0x73, 0x2f, 0x67, 0x65, 0x6d, 0x6d, 0x2f, 0x63, 0x6f, 0x6c, 0x6c
        /*0042*/ 	.byte	0x65, 0x63, 0x74, 0x69, 0x76, 0x65, 0x2f, 0x73, 0x6d, 0x39, 0x30, 0x5f, 0x6d, 0x6d, 0x61, 0x5f
        /*0052*/ 	.byte	0x74, 0x6d, 0x61, 0x5f, 0x67, 0x6d, 0x6d, 0x61, 0x5f, 0x73, 0x73, 0x5f, 0x77, 0x61, 0x72, 0x70
        /*0062*/ 	.byte	0x73, 0x70, 0x65, 0x63, 0x69, 0x61, 0x6c, 0x69, 0x7a, 0x65, 0x64, 0x2e, 0x68, 0x70, 0x70, 0x00
	.type		__unnamed_1,@object
	.size		__unnamed_1,(.L_0 - __unnamed_1)
__unnamed_1:
        /*0072*/ 	.byte	0x76, 0x6f, 0x69, 0x64, 0x20, 0x63, 0x75, 0x74, 0x6c, 0x61, 0x73, 0x73, 0x3a, 0x3a, 0x67, 0x65
        /* <DEDUP_REMOVED lines=173> */
        /*0b52*/ 	.byte	0x69, 0x74, 0x79, 0x5d, 0x00
.L_0:


//--------------------- .nv.shared._ZN7cutlass13device_kernelINS_4gemm6kernel13GemmUniversalIN4cute5tupleIJiiiiEEENS1_10collective13CollectiveMmaINS1_34MainloopSm90TmaGmmaWarpSpecializedILi3ENS5_IJNS4_1CILi2EEESB_NSA_ILi1EEEEEENS1_35KernelTmaWarpSpecializedCooperativeEEENS5_IJNSA_ILi128EEENSA_ILi64EEESG_EEEaNS5_IJlSC_lEEEaSJ_NS4_8TiledMMAINS4_8MMA_AtomIJNS4_4SM904GMMA26MMA_64x64x32_S32S8S8_SS_TNEEEENS4_6LayoutINS5_IJSB_SC_SC_EEENS5_IJSC_NSA_ILi0EEESS_EEEEENS5_IJNS4_10UnderscoreESV_SV_EEEEENS4_23SM90_TMA_LOAD_MULTICASTENS4_14ComposedLayoutINS4_7SwizzleILi3ELi4ELi3EEENS4_18smem_ptr_flag_bitsILi8EEENSQ_INS5_IJNSA_ILi8EEESG_EEENS5_IJSG_SC_EEEEEEEvNS4_8identityESY_S18_vS19_EENS_8epilogue10collective6detail29Sm90TmaWarpSpecializedAdapterINS1C_15DefaultEpilogueIaSJ_SJ_NS1B_6thread17LinearCombinationIaLi1EiiLNS1G_9ScaleType4KindE0ELNS_15FloatRoundStyleE2EaEENS1_15EpilogueDefaultEEEEEvvEEEEvNT_6ParamsE --------------------------
	.section	.nv.shared._ZN7cutlass13device_kernelINS_4gemm6kernel13GemmUniversalIN4cute5tupleIJiiiiEEENS1_10collective13CollectiveMmaINS1_34MainloopSm90TmaGmmaWarpSpecializedILi3ENS5_IJNS4_1CILi2EEESB_NSA_ILi1EEEEEENS1_35KernelTmaWarpSpecializedCooperativeEEENS5_IJNSA_ILi128EEENSA_ILi64EEESG_EEEaNS5_IJlSC_lEEEaSJ_NS4_8TiledMMAINS4_8MMA_AtomIJNS4_4SM904GMMA26MMA_64x64x32_S32S8S8_SS_TNEEEENS4_6LayoutINS5_IJSB_SC_SC_EEENS5_IJSC_NSA_ILi0EEESS_EEEEENS5_IJNS4_10UnderscoreESV_SV_EEEEENS4_23SM90_TMA_LOAD_MULTICASTENS4_14ComposedLayoutINS4_7SwizzleILi3ELi4ELi3EEENS4_18smem_ptr_flag_bitsILi8EEENSQ_INS5_IJNSA_ILi8EEESG_EEENS5_IJSG_SC_EEEEEEEvNS4_8identityESY_S18_vS19_EENS_8epilogue10collective6detail29Sm90TmaWarpSpecializedAdapterINS1C_15DefaultEpilogueIaSJ_SJ_NS1B_6thread17LinearCombinationIaLi1EiiLNS1G_9ScaleType4KindE0ELNS_15FloatRoundStyleE2EaEENS1_15EpilogueDefaultEEEEEvvEEEEvNT_6ParamsE,"aw",@nobits
	.sectionflags	@""
	.align	16
	.zero		1024


//--------------------- .nv.shared.reserved.0     --------------------------
	.section	.nv.shared.reserved.0,"aw",@nobits
	.weak		__nv_reservedSMEM_offset_0_alias
	.size		__nv_reservedSMEM_offset_0_alias, 0, 0
	.other		__nv_reservedSMEM_offset_0_alias,@"STO_CUDA_RESERVED_SHARED STV_DEFAULT"
__nv_reservedSMEM_offset_0_alias:
	.zero		0


//--------------------- .nv.global                --------------------------
	.section	.nv.global,"aw",@nobits
.nv.global:
	.type		_ZN39_INTERNAL_6dfc6c0e_4_k_cu_4352407f_51194cute1_E,@object
	.size		_ZN39_INTERNAL_6dfc6c0e_4_k_cu_4352407f_51194cute1_E,(_ZN39_INTERNAL_6dfc6c0e_4_k_cu_4352407f_51194cuda3std3__45__cpo6cbeginE - _ZN39_INTERNAL_6dfc6c0e_4_k_cu_4352407f_51194cute1_E)
_ZN39_INTERNAL_6dfc6c0e_4_k_cu_4352407f_51194cute1_E:
	.zero		1
	.type		_ZN39_INTERNAL_6dfc6c0e_4_k_cu_4352407f_51194cuda3std3__45__cpo6cbeginE,@object
	.size		_ZN39_INTERNAL_6dfc6c0e_4_k_cu_4352407f_51194cuda3std3__45__cpo6cbeginE,(_ZN39_INTERNAL_6dfc6c0e_4_k_cu_4352407f_51194cuda3std3__48in_placeE - _ZN39_INTERNAL_6dfc6c0e_4_k_cu_4352407f_51194cuda3std3__45__cpo6cbeginE)
_ZN39_INTERNAL_6dfc6c0e_4_k_cu_4352407f_51194cuda3std3__45__cpo6cbeginE:
	.zero		1
	.type		_ZN39_INTERNAL_6dfc6c0e_4_k_cu_4352407f_51194cuda3std3__48in_placeE,@object
	.size		_ZN39_INTERNAL_6dfc6c0e_4_k_cu_4352407f_51194cuda3std3__48in_placeE,(_ZN39_INTERNAL_6dfc6c0e_4_k_cu_4352407f_51194cuda3std6ranges3__45__cpo9iter_moveE - _ZN39_INTERNAL_6dfc6c0e_4_k_cu_4352407f_51194cuda3std3__48in_placeE)
_ZN39_INTERNAL_6dfc6c0e_4_k_cu_4352407f_51194cuda3std3__48in_placeE:
	.zero		1
	.type		_ZN39_INTERNAL_6dfc6c0e_4_k_cu_4352407f_51194cuda3std6ranges3__45__cpo9iter_moveE,@object
	.size		_ZN39_INTERNAL_6dfc6c0e_4_k_cu_4352407f_51194cuda3std6ranges3__45__cpo9iter_moveE,(_ZN39_INTERNAL_6dfc6c0e_4_k_cu_4352407f_51194cuda3std3__45__cpo5beginE - _ZN39_INTERNAL_6dfc6c0e_4_k_cu_4352407f_51194cuda3std6ranges3__45__cpo9iter_moveE)
_ZN39_INTERNAL_6dfc6c0e_4_k_cu_4352407f_51194cuda3std6ranges3__45__cpo9iter_moveE:
	.zero		1
	.type		_ZN39_INTERNAL_6dfc6c0e_4_k_cu_4352407f_51194cuda3std3__45__cpo5beginE,@object
	.size		_ZN39_INTERNAL_6dfc6c0e_4_k_cu_4352407f_51194cuda3std3__45__cpo5beginE,(_ZN39_INTERNAL_6dfc6c0e_4_k_cu_4352407f_51194cuda3std3__441_GLOBAL__N__6dfc6c0e_4_k_cu_4352407f_51196ignoreE - _ZN39_INTERNAL_6dfc6c0e_4_k_cu_4352407f_51194cuda3std3__45__cpo5beginE)
_ZN39_INTERNAL_6dfc6c0e_4_k_cu_4352407f_51194cuda3std3__45__cpo5beginE:
	.zero		1
	.type		_ZN39_INTERNAL_6dfc6c0e_4_k_cu_4352407f_51194cuda3std3__441_GLOBAL__N__6dfc6c0e_4_k_cu_4352407f_51196ignoreE,@object
	.size		_ZN39_INTERNAL_6dfc6c0e_4_k_cu_4352407f_51194cuda3std3__441_GLOBAL__N__6dfc6c0e_4_k_cu_4352407f_51196ignoreE,(_ZN39_INTERNAL_6dfc6c0e_4_k_cu_4352407f_51194cute7productE - _ZN39_INTERNAL_6dfc6c0e_4_k_cu_4352407f_51194cuda3std3__441_GLOBAL__N__6dfc6c0e_4_k_cu_4352407f_51196ignoreE)
_ZN39_INTERNAL_6dfc6c0e_4_k_cu_4352407f_51194cuda3std3__441_GLOBAL__N__6dfc6c0e_4_k_cu_4352407f_51196ignoreE:
	.zero		1
	.type		_ZN39_INTERNAL_6dfc6c0e_4_k_cu_4352407f_51194cute7productE,@object
	.size		_ZN39_INTERNAL_6dfc6c0e_4_k_cu_4352407f_51194cute7productE,(_ZN39_INTERNAL_6dfc6c0e_4_k_cu_4352407f_51194cuda3std3__45__cpo3endE - _ZN39_INTERNAL_6dfc6c0e_4_k_cu_4352407f_51194cute7productE)
_ZN39_INTERNAL_6dfc6c0e_4_k_cu_4352407f_51194cute7productE:
	.zero		1
	.type		_ZN39_INTERNAL_6dfc6c0e_4_k_cu_4352407f_51194cuda3std3__45__cpo3endE,@object
	.size		_ZN39_INTERNAL_6dfc6c0e_4_k_cu_4352407f_51194cuda3std3__45__cpo3endE,(_ZN39_INTERNAL_6dfc6c0e_4_k_cu_4352407f_51194cuda3std3__419piecewise_constructE - _ZN39_INTERNAL_6dfc6c0e_4_k_cu_4352407f_51194cuda3std3__45__cpo3endE)
_ZN39_INTERNAL_6dfc6c0e_4_k_cu_4352407f_51194cuda3std3__45__cpo3endE:
	.zero		1
	.type		_ZN39_INTERNAL_6dfc6c0e_4_k_cu_4352407f_51194cuda3std3__419piecewise_constructE,@object
	.size		_ZN39_INTERNAL_6dfc6c0e_4_k_cu_4352407f_51194cuda3std3__419piecewise_constructE,(_ZN39_INTERNAL_6dfc6c0e_4_k_cu_4352407f_51194cuda3std3__45__cpo4cendE - _ZN39_INTERNAL_6dfc6c0e_4_k_cu_4352407f_51194cuda3std3__419piecewise_constructE)
_ZN39_INTERNAL_6dfc6c0e_4_k_cu_4352407f_51194cuda3std3__419piecewise_constructE:
	.zero		1
	.type		_ZN39_INTERNAL_6dfc6c0e_4_k_cu_4352407f_51194cuda3std3__45__cpo4cendE,@object
	.size		_ZN39_INTERNAL_6dfc6c0e_4_k_cu_4352407f_51194cuda3std3__45__cpo4cendE,(_ZN39_INTERNAL_6dfc6c0e_4_k_cu_4352407f_51194cuda3std6ranges3__45__cpo4swapE - _ZN39_INTERNAL_6dfc6c0e_4_k_cu_4352407f_51194cuda3std3__45__cpo4cendE)
_ZN39_INTERNAL_6dfc6c0e_4_k_cu_4352407f_51194cuda3std3__45__cpo4cendE:
	.zero		1
	.type		_ZN39_INTERNAL_6dfc6c0e_4_k_cu_4352407f_51194cuda3std6ranges3__45__cpo4swapE,@object
	.size		_ZN39_INTERNAL_6dfc6c0e_4_k_cu_4352407f_51194cuda3std6ranges3__45__cpo4swapE,(.L_8 - _ZN39_INTERNAL_6dfc6c0e_4_k_cu_4352407f_51194cuda3std6ranges3__45__cpo4swapE)
_ZN39_INTERNAL_6dfc6c0e_4_k_cu_4352407f_51194cuda3std6ranges3__45__cpo4swapE:
	.zero		1
.L_8:


//--------------------- .nv.constant0._ZN7cutlass13device_kernelINS_4gemm6kernel13GemmUniversalIN4cute5tupleIJiiiiEEENS1_10collective13CollectiveMmaINS1_34MainloopSm90TmaGmmaWarpSpecializedILi3ENS5_IJNS4_1CILi2EEESB_NSA_ILi1EEEEEENS1_35KernelTmaWarpSpecializedCooperativeEEENS5_IJNSA_ILi128EEENSA_ILi64EEESG_EEEaNS5_IJlSC_lEEEaSJ_NS4_8TiledMMAINS4_8MMA_AtomIJNS4_4SM904GMMA26MMA_64x64x32_S32S8S8_SS_TNEEEENS4_6LayoutINS5_IJSB_SC_SC_EEENS5_IJSC_NSA_ILi0EEESS_EEEEENS5_IJNS4_10UnderscoreESV_SV_EEEEENS4_23SM90_TMA_LOAD_MULTICASTENS4_14ComposedLayoutINS4_7SwizzleILi3ELi4ELi3EEENS4_18smem_ptr_flag_bitsILi8EEENSQ_INS5_IJNSA_ILi8EEESG_EEENS5_IJSG_SC_EEEEEEEvNS4_8identityESY_S18_vS19_EENS_8epilogue10collective6detail29Sm90TmaWarpSpecializedAdapterINS1C_15DefaultEpilogueIaSJ_SJ_NS1B_6thread17LinearCombinationIaLi1EiiLNS1G_9ScaleType4KindE0ELNS_15FloatRoundStyleE2EaEENS1_15EpilogueDefaultEEEEEvvEEEEvNT_6ParamsE --------------------------
	.section	.nv.constant0._ZN7cutlass13device_kernelINS_4gemm6kernel13GemmUniversalIN4cute5tupleIJiiiiEEENS1_10collective13CollectiveMmaINS1_34MainloopSm90TmaGmmaWarpSpecializedILi3ENS5_IJNS4_1CILi2EEESB_NSA_ILi1EEEEEENS1_35KernelTmaWarpSpecializedCooperativeEEENS5_IJNSA_ILi128EEENSA_ILi64EEESG_EEEaNS5_IJlSC_lEEEaSJ_NS4_8TiledMMAINS4_8MMA_AtomIJNS4_4SM904GMMA26MMA_64x64x32_S32S8S8_SS_TNEEEENS4_6LayoutINS5_IJSB_SC_SC_EEENS5_IJSC_NSA_ILi0EEESS_EEEEENS5_IJNS4_10UnderscoreESV_SV_EEEEENS4_23SM90_TMA_LOAD_MULTICASTENS4_14ComposedLayoutINS4_7SwizzleILi3ELi4ELi3EEENS4_18smem_ptr_flag_bitsILi8EEENSQ_INS5_IJNSA_ILi8EEESG_EEENS5_IJSG_SC_EEEEEEEvNS4_8identityESY_S18_vS19_EENS_8epilogue10collective6detail29Sm90TmaWarpSpecializedAdapterINS1C_15DefaultEpilogueIaSJ_SJ_NS1B_6thread17LinearCombinationIaLi1EiiLNS1G_9ScaleType4KindE0ELNS_15FloatRoundStyleE2EaEENS1_15EpilogueDefaultEEEEEvvEEEEvNT_6ParamsE,"a",@progbits
	.sectionflags	@""
	.align	4
.nv.constant0._ZN7cutlass13device_kernelINS_4gemm6kernel13GemmUniversalIN4cute5tupleIJiiiiEEENS1_10collective13CollectiveMmaINS1_34MainloopSm90TmaGmmaWarpSpecializedILi3ENS5_IJNS4_1CILi2EEESB_NSA_ILi1EEEEEENS1_35KernelTmaWarpSpecializedCooperativeEEENS5_IJNSA_ILi128EEENSA_ILi64EEESG_EEEaNS5_IJlSC_lEEEaSJ_NS4_8TiledMMAINS4_8MMA_AtomIJNS4_4SM904GMMA26MMA_64x64x32_S32S8S8_SS_TNEEEENS4_6LayoutINS5_IJSB_SC_SC_EEENS5_IJSC_NSA_ILi0EEESS_EEEEENS5_IJNS4_10UnderscoreESV_SV_EEEEENS4_23SM90_TMA_LOAD_MULTICASTENS4_14ComposedLayoutINS4_7SwizzleILi3ELi4ELi3EEENS4_18smem_ptr_flag_bitsILi8EEENSQ_INS5_IJNSA_ILi8EEESG_EEENS5_IJSG_SC_EEEEEEEvNS4_8identityESY_S18_vS19_EENS_8epilogue10collective6detail29Sm90TmaWarpSpecializedAdapterINS1C_15DefaultEpilogueIaSJ_SJ_NS1B_6thread17LinearCombinationIaLi1EiiLNS1G_9ScaleType4KindE0ELNS_15FloatRoundStyleE2EaEENS1_15EpilogueDefaultEEEEEvvEEEEvNT_6ParamsE:
	.zero		1664


//--------------------- SYMBOLS --------------------------

	.type		.nv.reservedSmem.offset0,@object
	.size		.nv.reservedSmem.offset0,0x4
	.type		__assertfail,@function
